// auto-generated by cutlass_sweep.gemm — config: {"arch": "sm_90", "cluster_m": 2, "cluster_n": 2, "dtype": "bf16", "dtype_b": "bf16", "layout": "nt", "stages": 0, "tile_k": 32, "tile_m": 256, "tile_n": 256}
#include "cutlass/cutlass.h"
#include "cutlass/gemm/collective/collective_builder.hpp"
#include "cutlass/gemm/device/gemm_universal_adapter.h"
#include "cutlass/gemm/kernel/gemm_universal.hpp"
#include "cutlass/epilogue/collective/collective_builder.hpp"

using ElemA = cutlass::bfloat16_t;
using ElemB = cutlass::bfloat16_t;
using ElemCD = cutlass::bfloat16_t;
using Acc  = float;
using TileShape    = cute::Shape<cute::_256, cute::_256, cute::_32>;
using ClusterShape = cute::Shape<cute::_2, cute::_2, cute::_1>;

using CollectiveEpilogue = typename cutlass::epilogue::collective::CollectiveBuilder<
    cutlass::arch::Sm90, cutlass::arch::OpClassTensorOp,
    TileShape, ClusterShape,
    cutlass::epilogue::collective::EpilogueTileAuto,
    Acc, Acc,
    ElemCD, cutlass::layout::RowMajor, 128 / cutlass::sizeof_bits<ElemCD>::value,
    ElemCD, cutlass::layout::RowMajor, 128 / cutlass::sizeof_bits<ElemCD>::value,
    cutlass::epilogue::collective::EpilogueScheduleAuto
  >::CollectiveOp;

using CollectiveMainloop = typename cutlass::gemm::collective::CollectiveBuilder<
    cutlass::arch::Sm90, cutlass::arch::OpClassTensorOp,
    ElemA, cutlass::layout::RowMajor, 128 / cutlass::sizeof_bits<ElemA>::value,
    ElemB, cutlass::layout::ColumnMajor, 128 / cutlass::sizeof_bits<ElemB>::value,
    Acc,
    TileShape, ClusterShape,
    cutlass::gemm::collective::StageCountAutoCarveout<static_cast<int>(sizeof(typename CollectiveEpilogue::SharedStorage))>,
    cutlass::gemm::collective::KernelScheduleAuto
  >::CollectiveOp;

using GemmKernel = cutlass::gemm::kernel::GemmUniversal<
    cute::Shape<int,int,int,int>,
    CollectiveMainloop,
    CollectiveEpilogue
>;
using Gemm = cutlass::gemm::device::GemmUniversalAdapter<GemmKernel>;

// Force the device kernel symbol into the cubin without needing a host main.
auto* _anchor = &cutlass::device_kernel<GemmKernel>;


// ===== COMPILED SASS (sm_90a) =====

	.target	sm_90a

	.elftype	@"ET_EXEC"


//--------------------- .note.nv.tkinfo           --------------------------
	.section	.note.nv.tkinfo,"",@"SHT_NOTE"
	.sectionflags	@"SHF_NOTE_NV_TKINFO"
	.tkinfo
        /*0018*/ 	.word	0x00000002
        /*0030*/ 	.string	""
        /*0030*/ 	.string	"ptxas"
        /*0030*/ 	.string	"Cuda compilation tools, release 13.0, V13.0.88"
        /*0030*/ 	.string	"Build cuda_13.0.r13.0/compiler.36424714_0"
        /*0030*/ 	.string	"-arch sm_90a -m 64 "



//--------------------- .note.nv.cuinfo           --------------------------
	.section	.note.nv.cuinfo,"",@"SHT_NOTE"
	.sectionflags	@"SHF_NOTE_NV_CUINFO"
        /*0018*/ 	.short	0x0002
        /*001a*/ 	.short	0x005a
        /*001c*/ 	.short	0x0082
	.zero		2


//--------------------- .nv.info                  --------------------------
	.section	.nv.info,"",@"SHT_CUDA_INFO"
	.align	4


	//----- nvinfo : EIATTR_REGCOUNT
	.align		4
        /*0000*/ 	.byte	0x04, 0x2f
        /*0002*/ 	.short	(.L_15 - .L_14)
	.align		4
.L_14:
        /*0004*/ 	.word	index@(_ZN7cutlass13device_kernelINS_4gemm6kernel13GemmUniversalIN4cute5tupleIJiiiiEEENS1_10collective13CollectiveMmaINS1_34MainloopSm90TmaGmmaWarpSpecializedILi7ENS5_IJNS4_1CILi2EEESB_NSA_ILi1EEEEEENS1_35KernelTmaWarpSpecializedCooperativeEEENS5_IJNSA_ILi256EEESG_NSA_ILi32EEEEEENS_10bfloat16_tENS5_IJlSC_lEEESJ_SK_NS4_8TiledMMAINS4_8MMA_AtomIJNS4_4SM904GMMA28MMA_64x256x16_F32BF16BF16_SSILNSO_5MajorE0ELSQ_0ELNSO_7ScaleInE1ELSR_1EEEEEENS4_6LayoutINS5_IJSB_SC_SC_EEENS5_IJSC_NSA_ILi0EEESW_EEEEENS5_IJNS4_10UnderscoreESZ_SZ_EEEEENS4_23SM90_TMA_LOAD_MULTICASTENS4_14ComposedLayoutINS4_7SwizzleILi2ELi4ELi3EEENS4_18smem_ptr_flag_bitsILi16EEENSU_INS5_IJNSA_ILi8EEESH_EEENS5_IJSH_SC_EEEEEEEvNS4_8identityES12_S1C_vS1D_EENS_8epilogue10collective6detail29Sm90TmaWarpSpecializedAdapterINS1G_15DefaultEpilogueISJ_SK_SK_NS1F_6thread17LinearCombinationISJ_Li1EffLNS1K_9ScaleType4KindE0ELNS_15FloatRoundStyleE2ESJ_EENS1_15EpilogueDefaultEEEEEvvEEEEvNT_6ParamsE)
        /*0008*/ 	.word	0x000000a8


	//----- nvinfo : EIATTR_FRAME_SIZE
	.align		4
.L_15:
        /*000c*/ 	.byte	0x04, 0x11
        /*000e*/ 	.short	(.L_17 - .L_16)
	.align		4
.L_16:
        /*0010*/ 	.word	index@(_ZN7cutlass13device_kernelINS_4gemm6kernel13GemmUniversalIN4cute5tupleIJiiiiEEENS1_10collective13CollectiveMmaINS1_34MainloopSm90TmaGmmaWarpSpecializedILi7ENS5_IJNS4_1CILi2EEESB_NSA_ILi1EEEEEENS1_35KernelTmaWarpSpecializedCooperativeEEENS5_IJNSA_ILi256EEESG_NSA_ILi32EEEEEENS_10bfloat16_tENS5_IJlSC_lEEESJ_SK_NS4_8TiledMMAINS4_8MMA_AtomIJNS4_4SM904GMMA28MMA_64x256x16_F32BF16BF16_SSILNSO_5MajorE0ELSQ_0ELNSO_7ScaleInE1ELSR_1EEEEEENS4_6LayoutINS5_IJSB_SC_SC_EEENS5_IJSC_NSA_ILi0EEESW_EEEEENS5_IJNS4_10UnderscoreESZ_SZ_EEEEENS4_23SM90_TMA_LOAD_MULTICASTENS4_14ComposedLayoutINS4_7SwizzleILi2ELi4ELi3EEENS4_18smem_ptr_flag_bitsILi16EEENSU_INS5_IJNSA_ILi8EEESH_EEENS5_IJSH_SC_EEEEEEEvNS4_8identityES12_S1C_vS1D_EENS_8epilogue10collective6detail29Sm90TmaWarpSpecializedAdapterINS1G_15DefaultEpilogueISJ_SK_SK_NS1F_6thread17LinearCombinationISJ_Li1EffLNS1K_9ScaleType4KindE0ELNS_15FloatRoundStyleE2ESJ_EENS1_15EpilogueDefaultEEEEEvvEEEEvNT_6ParamsE)
        /*0014*/ 	.word	0x000004c0


	//----- nvinfo : EIATTR_MIN_STACK_SIZE
	.align		4
.L_17:
        /*0018*/ 	.byte	0x04, 0x12
        /*001a*/ 	.short	(.L_19 - .L_18)
	.align		4
.L_18:
        /*001c*/ 	.word	index@(_ZN7cutlass13device_kernelINS_4gemm6kernel13GemmUniversalIN4cute5tupleIJiiiiEEENS1_10collective13CollectiveMmaINS1_34MainloopSm90TmaGmmaWarpSpecializedILi7ENS5_IJNS4_1CILi2EEESB_NSA_ILi1EEEEEENS1_35KernelTmaWarpSpecializedCooperativeEEENS5_IJNSA_ILi256EEESG_NSA_ILi32EEEEEENS_10bfloat16_tENS5_IJlSC_lEEESJ_SK_NS4_8TiledMMAINS4_8MMA_AtomIJNS4_4SM904GMMA28MMA_64x256x16_F32BF16BF16_SSILNSO_5MajorE0ELSQ_0ELNSO_7ScaleInE1ELSR_1EEEEEENS4_6LayoutINS5_IJSB_SC_SC_EEENS5_IJSC_NSA_ILi0EEESW_EEEEENS5_IJNS4_10UnderscoreESZ_SZ_EEEEENS4_23SM90_TMA_LOAD_MULTICASTENS4_14ComposedLayoutINS4_7SwizzleILi2ELi4ELi3EEENS4_18smem_ptr_flag_bitsILi16EEENSU_INS5_IJNSA_ILi8EEESH_EEENS5_IJSH_SC_EEEEEEEvNS4_8identityES12_S1C_vS1D_EENS_8epilogue10collective6detail29Sm90TmaWarpSpecializedAdapterINS1G_15DefaultEpilogueISJ_SK_SK_NS1F_6thread17LinearCombinationISJ_Li1EffLNS1K_9ScaleType4KindE0ELNS_15FloatRoundStyleE2ESJ_EENS1_15EpilogueDefaultEEEEEvvEEEEvNT_6ParamsE)
        /*0020*/ 	.word	0x000004c0
.L_19:


//--------------------- .nv.compat                --------------------------
	.section	.nv.compat,"",@"SHT_CUDA_COMPAT_INFO"
	.align	4
        /*0000*/ 	.byte	0x02, 0x09, 0x01, 0x00, 0x02, 0x02, 0x04, 0x00, 0x02, 0x05, 0x05, 0x00, 0x03, 0x07, 0x01, 0x01
        /*0010*/ 	.byte	0x02, 0x03, 0x01, 0x00, 0x02, 0x06, 0x01, 0x00, 0x04, 0x0b, 0x08, 0x00, 0x00, 0x00, 0x00, 0x00
        /*0020*/ 	.byte	0x00, 0x00, 0x00, 0x00


//--------------------- .nv.info._ZN7cutlass13device_kernelINS_4gemm6kernel13GemmUniversalIN4cute5tupleIJiiiiEEENS1_10collective13CollectiveMmaINS1_34MainloopSm90TmaGmmaWarpSpecializedILi7ENS5_IJNS4_1CILi2EEESB_NSA_ILi1EEEEEENS1_35KernelTmaWarpSpecializedCooperativeEEENS5_IJNSA_ILi256EEESG_NSA_ILi32EEEEEENS_10bfloat16_tENS5_IJlSC_lEEESJ_SK_NS4_8TiledMMAINS4_8MMA_AtomIJNS4_4SM904GMMA28MMA_64x256x16_F32BF16BF16_SSILNSO_5MajorE0ELSQ_0ELNSO_7ScaleInE1ELSR_1EEEEEENS4_6LayoutINS5_IJSB_SC_SC_EEENS5_IJSC_NSA_ILi0EEESW_EEEEENS5_IJNS4_10UnderscoreESZ_SZ_EEEEENS4_23SM90_TMA_LOAD_MULTICASTENS4_14ComposedLayoutINS4_7SwizzleILi2ELi4ELi3EEENS4_18smem_ptr_flag_bitsILi16EEENSU_INS5_IJNSA_ILi8EEESH_EEENS5_IJSH_SC_EEEEEEEvNS4_8identityES12_S1C_vS1D_EENS_8epilogue10collective6detail29Sm90TmaWarpSpecializedAdapterINS1G_15DefaultEpilogueISJ_SK_SK_NS1F_6thread17LinearCombinationISJ_Li1EffLNS1K_9ScaleType4KindE0ELNS_15FloatRoundStyleE2ESJ_EENS1_15EpilogueDefaultEEEEEvvEEEEvNT_6ParamsE --------------------------
	.section	.nv.info._ZN7cutlass13device_kernelINS_4gemm6kernel13GemmUniversalIN4cute5tupleIJiiiiEEENS1_10collective13CollectiveMmaINS1_34MainloopSm90TmaGmmaWarpSpecializedILi7ENS5_IJNS4_1CILi2EEESB_NSA_ILi1EEEEEENS1_35KernelTmaWarpSpecializedCooperativeEEENS5_IJNSA_ILi256EEESG_NSA_ILi32EEEEEENS_10bfloat16_tENS5_IJlSC_lEEESJ_SK_NS4_8TiledMMAINS4_8MMA_AtomIJNS4_4SM904GMMA28MMA_64x256x16_F32BF16BF16_SSILNSO_5MajorE0ELSQ_0ELNSO_7ScaleInE1ELSR_1EEEEEENS4_6LayoutINS5_IJSB_SC_SC_EEENS5_IJSC_NSA_ILi0EEESW_EEEEENS5_IJNS4_10UnderscoreESZ_SZ_EEEEENS4_23SM90_TMA_LOAD_MULTICASTENS4_14ComposedLayoutINS4_7SwizzleILi2ELi4ELi3EEENS4_18smem_ptr_flag_bitsILi16EEENSU_INS5_IJNSA_ILi8EEESH_EEENS5_IJSH_SC_EEEEEEEvNS4_8identityES12_S1C_vS1D_EENS_8epilogue10collective6detail29Sm90TmaWarpSpecializedAdapterINS1G_15DefaultEpilogueISJ_SK_SK_NS1F_6thread17LinearCombinationISJ_Li1EffLNS1K_9ScaleType4KindE0ELNS_15FloatRoundStyleE2ESJ_EENS1_15EpilogueDefaultEEEEEvvEEEEvNT_6ParamsE,"",@"SHT_CUDA_INFO"
	.sectionflags	@""
	.align	4


	//----- nvinfo : EIATTR_CUDA_API_VERSION
	.align		4
        /*0000*/ 	.byte	0x04, 0x37
        /*0002*/ 	.short	(.L_21 - .L_20)
.L_20:
        /*0004*/ 	.word	0x00000082


	//----- nvinfo : EIATTR_KPARAM_INFO
	.align		4
.L_21:
        /*0008*/ 	.byte	0x04, 0x17
        /*000a*/ 	.short	(.L_23 - .L_22)
.L_22:
        /*000c*/ 	.word	0x00000000
        /*0010*/ 	.short	0x0000
        /*0012*/ 	.short	0x0070
        /*0014*/ 	.byte	0x00, 0xf0, 0x01, 0x10


	//----- nvinfo : EIATTR_SPARSE_MMA_MASK
	.align		4
.L_23:
        /*0018*/ 	.byte	0x03, 0x50
        /*001a*/ 	.short	0x0000


	//----- nvinfo : EIATTR_MAXREG_COUNT
	.align		4
        /*001c*/ 	.byte	0x03, 0x1b
        /*001e*/ 	.short	0x00a8


	//----- nvinfo : EIATTR_NUM_BARRIERS
	.align		4
        /*0020*/ 	.byte	0x02, 0x4c
        /*0022*/ 	.byte	0x01
	.zero		1


	//----- nvinfo : EIATTR_EXTERNS
	.align		4
        /*0024*/ 	.byte	0x04, 0x0f
        /*0026*/ 	.short	(.L_25 - .L_24)


	//   ....[0]....
	.align		4
.L_24:
        /*0028*/ 	.word	index@(__assertfail)


	//----- nvinfo : EIATTR_ANNOTATIONS
	.align		4
.L_25:
        /*002c*/ 	.byte	0x04, 0x55
        /*002e*/ 	.short	(.L_27 - .L_26)


	//   ....[0]....
.L_26:
        /*0030*/ 	.word	0x00000001
        /*0034*/ 	.byte	0x50, 0x0a, 0x00, 0x00, 0x01, 0x00, 0x00, 0x00, 0x70, 0x0a, 0x00, 0x00, 0x01, 0x00, 0x00, 0x00
        /* <DEDUP_REMOVED lines=380> */
        /*1804*/ 	.byte	0x20, 0x71, 0x01, 0x00


	//----- nvinfo : EIATTR_MERCURY_ISA_VERSION
	.align		4
.L_27:
        /*1808*/ 	.byte	0x03, 0x5f
        /*180a*/ 	.short	0x0101


	//----- nvinfo : EIATTR_INT_WARP_WIDE_INSTR_OFFSETS
	.align		4
        /*180c*/ 	.byte	0x04, 0x31
        /*180e*/ 	.short	(.L_29 - .L_28)


	//   ....[0]....
.L_28:
        /*1810*/ 	.word	0x000005e0


	//   ....[1]....
        /*1814*/ 	.word	0x000005f0


	//   ....[2]....
        /*1818*/ 	.word	0x00000760


	//----- nvinfo : EIATTR_COOP_GROUP_MASK_REGIDS
	.align		4
.L_29:
        /*181c*/ 	.byte	0x04, 0x29
        /*181e*/ 	.short	(.L_31 - .L_30)


	//   ....[0]....
.L_30:
        /*1820*/ 	.word	0xffffffff


	//   ....[1]....
        /*1824*/ 	.word	0xffffffff


	//   ....[2]....
        /*1828*/ 	.word	0xffffffff


	//   ....[3]....
        /*182c*/ 	.word	0xffffffff


	//   ....[4]....
        /*1830*/ 	.word	0xffffffff


	//   ....[5]....
        /*1834*/ 	.word	0xffffffff


	//----- nvinfo : EIATTR_COOP_GROUP_INSTR_OFFSETS
	.align		4
.L_31:
        /*1838*/ 	.byte	0x04, 0x28
        /*183a*/ 	.short	(.L_33 - .L_32)


	//   ....[0]....
.L_32:
        /*183c*/ 	.word	0x00000070


	//   ....[1]....
        /*1840*/ 	.word	0x00000080


	//   ....[2]....
        /*1844*/ 	.word	0x000001a0


	//   ....[3]....
        /*1848*/ 	.word	0x00000430


	//   ....[4]....
        /*184c*/ 	.word	0x000008a0


	//   ....[5]....
        /*1850*/ 	.word	0x00001470


	//----- nvinfo : EIATTR_REG_RECONFIG
	.align		4
.L_33:
        /*1854*/ 	.byte	0x01, 0x54
	.zero		2


	//----- nvinfo : EIATTR_SYSCALL_OFFSETS
	.align		4
        /*1858*/ 	.byte	0x04, 0x46
        /*185a*/ 	.short	(.L_35 - .L_34)


	//   ....[0]....
.L_34:
        /*185c*/ 	.word	0x00001620


	//----- nvinfo : EIATTR_MBARRIER_INSTR_OFFSETS
	.align		4
.L_35:
        /*1860*/ 	.byte	0x04, 0x39
        /*1862*/ 	.short	(.L_37 - .L_36)


	//   ....[0]....
.L_36:
        /*1864*/ 	.word	0x00000320
        /*1868*/ 	.word	0x000000ff
        /*186c*/ 	.word	0x00000000
        /*1870*/ 	.short	0x0100
        /*1872*/ 	.byte	0x08
	.zero		1


	//   ....[1]....
        /*1874*/ 	.word	0x00000330
        /*1878*/ 	.word	0x000000ff
        /*187c*/ 	.word	0x00000038
        /*1880*/ 	.short	0x0100
        /*1882*/ 	.byte	0x08
	.zero		1


	//   ....[2]....
        /*1884*/ 	.word	0x00000340
        /*1888*/ 	.word	0x000000ff
        /*188c*/ 	.word	0x00000008
        /*1890*/ 	.short	0x0100
        /*1892*/ 	.byte	0x08
	.zero		1


	//   ....[3]....
        /*1894*/ 	.word	0x00000350
        /*1898*/ 	.word	0x000000ff
        /*189c*/ 	.word	0x00000040
        /*18a0*/ 	.short	0x0100
        /*18a2*/ 	.byte	0x08
	.zero		1


	//   ....[4]....
        /*18a4*/ 	.word	0x00000360
        /*18a8*/ 	.word	0x000000ff
        /*18ac*/ 	.word	0x00000010
        /*18b0*/ 	.short	0x0100
        /*18b2*/ 	.byte	0x08
	.zero		1


	//   ....[5]....
        /*18b4*/ 	.word	0x00000370
        /*18b8*/ 	.word	0x000000ff
        /*18bc*/ 	.word	0x00000048
        /*18c0*/ 	.short	0x0100
        /*18c2*/ 	.byte	0x08
	.zero		1


	//   ....[6]....
        /*18c4*/ 	.word	0x00000380
        /*18c8*/ 	.word	0x000000ff
        /*18cc*/ 	.word	0x00000018
        /*18d0*/ 	.short	0x0100
        /*18d2*/ 	.byte	0x08
	.zero		1


	//   ....[7]....
        /*18d4*/ 	.word	0x00000390
        /*18d8*/ 	.word	0x000000ff
        /*18dc*/ 	.word	0x00000050
        /*18e0*/ 	.short	0x0100
        /*18e2*/ 	.byte	0x08
	.zero		1


	//   ....[8]....
        /*18e4*/ 	.word	0x000003a0
        /*18e8*/ 	.word	0x000000ff
        /*18ec*/ 	.word	0x00000020
        /*18f0*/ 	.short	0x0100
        /*18f2*/ 	.byte	0x08
	.zero		1


	//   ....[9]....
        /*18f4*/ 	.word	0x000003b0
        /*18f8*/ 	.word	0x000000ff
        /*18fc*/ 	.word	0x00000058
        /*1900*/ 	.short	0x0100
        /*1902*/ 	.byte	0x08
	.zero		1


	//   ....[10]....
        /*1904*/ 	.word	0x000003c0
        /*1908*/ 	.word	0x000000ff
        /*190c*/ 	.word	0x00000028
        /*1910*/ 	.short	0x0100
        /*1912*/ 	.byte	0x08
	.zero		1


	//   ....[11]....
        /*1914*/ 	.word	0x000003d0
        /*1918*/ 	.word	0x000000ff
        /*191c*/ 	.word	0x00000060
        /*1920*/ 	.short	0x0100
        /*1922*/ 	.byte	0x08
	.zero		1


	//   ....[12]....
        /*1924*/ 	.word	0x000003e0
        /*1928*/ 	.word	0x000000ff
        /*192c*/ 	.word	0x00000030
        /*1930*/ 	.short	0x0100
        /*1932*/ 	.byte	0x08
	.zero		1


	//   ....[13]....
        /*1934*/ 	.word	0x000003f0
        /*1938*/ 	.word	0x000000ff
        /*193c*/ 	.word	0x00000068
        /*1940*/ 	.short	0x0100
        /*1942*/ 	.byte	0x08
	.zero		1


	//   ....[14]....
        /*1944*/ 	.word	0x000007d0
        /*1948*/ 	.word	0x000000ff
        /*194c*/ 	.word	0x00000080
        /*1950*/ 	.short	0x0100
        /*1952*/ 	.byte	0x06
	.zero		1


	//   ....[15]....
        /*1954*/ 	.word	0x00000800
        /*1958*/ 	.word	0x000000ff
        /*195c*/ 	.word	0x00000088
        /*1960*/ 	.short	0x0100
        /*1962*/ 	.byte	0x06
	.zero		1


	//   ....[16]....
        /*1964*/ 	.word	0x00001700
        /*1968*/ 	.word	0x00000004
        /*196c*/ 	.word	0x00000000
        /*1970*/ 	.short	0x010a
        /*1972*/ 	.byte	0x3f
	.zero		1


	//   ....[17]....
        /*1974*/ 	.word	0x00001740
        /*1978*/ 	.word	0x00000004
        /*197c*/ 	.word	0x00000000
        /*1980*/ 	.short	0x010a
        /*1982*/ 	.byte	0x3f
	.zero		1


	//   ....[18]....
        /*1984*/ 	.word	0x00002cd0
        /*1988*/ 	.word	0x00000005
        /*198c*/ 	.word	0x00000000
        /*1990*/ 	.short	0x010a
        /*1992*/ 	.byte	0x3f
	.zero		1


	//   ....[19]....
        /*1994*/ 	.word	0x00002d10
        /*1998*/ 	.word	0x00000005
        /*199c*/ 	.word	0x00000000
        /*19a0*/ 	.short	0x010a
        /*19a2*/ 	.byte	0x3f
	.zero		1


	//   ....[20]....
        /*19a4*/ 	.word	0x00004d30
        /*19a8*/ 	.word	0x00000005
        /*19ac*/ 	.word	0x00000000
        /*19b0*/ 	.short	0x0101
        /*19b2*/ 	.byte	0x3f
	.zero		1


	//   ....[21]....
        /*19b4*/ 	.word	0x00004f60
        /*19b8*/ 	.word	0x00000000
        /*19bc*/ 	.word	0x00000000
        /*19c0*/ 	.short	0x0101
        /*19c2*/ 	.byte	0x3f
	.zero		1


	//   ....[22]....
        /*19c4*/ 	.word	0x00016c40
        /*19c8*/ 	.word	0x0000000a
        /*19cc*/ 	.word	0x00000038
        /*19d0*/ 	.short	0x010a
        /*19d2*/ 	.byte	0x3f
	.zero		1


	//   ....[23]....
        /*19d4*/ 	.word	0x00017030
        /*19d8*/ 	.word	0x00000003
        /*19dc*/ 	.word	0x00000088
        /*19e0*/ 	.short	0x0101
        /*19e2*/ 	.byte	0x3f
	.zero		1


	//   ....[24]....
        /*19e4*/ 	.word	0x00017820
        /*19e8*/ 	.word	0x00000005
        /*19ec*/ 	.word	0x00000000
        /*19f0*/ 	.short	0x010a
        /*19f2*/ 	.byte	0x3f
	.zero		1


	//   ....[25]....
        /*19f4*/ 	.word	0x000178b0
        /*19f8*/ 	.word	0x00000007
        /*19fc*/ 	.word	0x00000000
        /*1a00*/ 	.short	0x010a
        /*1a02*/ 	.byte	0x3f
	.zero		1


	//   ....[26]....
        /*1a04*/ 	.word	0x00017940
        /*1a08*/ 	.word	0x00000007
        /*1a0c*/ 	.word	0x00000000
        /*1a10*/ 	.short	0x010a
        /*1a12*/ 	.byte	0x3f
	.zero		1


	//   ....[27]....
        /*1a14*/ 	.word	0x000179d0
        /*1a18*/ 	.word	0x00000007
        /*1a1c*/ 	.word	0x00000000
        /*1a20*/ 	.short	0x010a
        /*1a22*/ 	.byte	0x3f
	.zero		1


	//   ....[28]....
        /*1a24*/ 	.word	0x00017a60
        /*1a28*/ 	.word	0x00000007
        /*1a2c*/ 	.word	0x00000000
        /*1a30*/ 	.short	0x010a
        /*1a32*/ 	.byte	0x3f
	.zero		1


	//   ....[29]....
        /*1a34*/ 	.word	0x00017af0
        /*1a38*/ 	.word	0x00000007
        /*1a3c*/ 	.word	0x00000000
        /*1a40*/ 	.short	0x010a
        /*1a42*/ 	.byte	0x3f
	.zero		1


	//   ....[30]....
        /*1a44*/ 	.word	0x00017b80
        /*1a48*/ 	.word	0x00000003
        /*1a4c*/ 	.word	0x00000000
        /*1a50*/ 	.short	0x010a
        /*1a52*/ 	.byte	0x3f
	.zero		1


	//   ....[31]....
        /*1a54*/ 	.word	0x00017be0
        /*1a58*/ 	.word	0x00000004
        /*1a5c*/ 	.word	0x00000000
        /*1a60*/ 	.short	0x010a
        /*1a62*/ 	.byte	0x3f
	.zero		1


	//   ....[32]....
        /*1a64*/ 	.word	0x00017c30
        /*1a68*/ 	.word	0x00000005
        /*1a6c*/ 	.word	0x00000000
        /*1a70*/ 	.short	0x010a
        /*1a72*/ 	.byte	0x3f
	.zero		1


	//   ....[33]....
        /*1a74*/ 	.word	0x00017d00
        /*1a78*/ 	.word	0x0000000a
        /*1a7c*/ 	.word	0x00000038
        /*1a80*/ 	.short	0x010a
        /*1a82*/ 	.byte	0x3f
	.zero		1


	//   ....[34]....
        /*1a84*/ 	.word	0x00017dd0
        /*1a88*/ 	.word	0x00000005
        /*1a8c*/ 	.word	0x00000000
        /*1a90*/ 	.short	0x010a
        /*1a92*/ 	.byte	0x3f
	.zero		1


	//   ....[35]....
        /*1a94*/ 	.word	0x00017e20
        /*1a98*/ 	.word	0x00000007
        /*1a9c*/ 	.word	0x00000000
        /*1aa0*/ 	.short	0x010a
        /*1aa2*/ 	.byte	0x3f
	.zero		1


	//   ....[36]....
        /*1aa4*/ 	.word	0x00017e70
        /*1aa8*/ 	.word	0x00000007
        /*1aac*/ 	.word	0x00000000
        /*1ab0*/ 	.short	0x010a
        /*1ab2*/ 	.byte	0x3f
	.zero		1


	//   ....[37]....
        /*1ab4*/ 	.word	0x00017ec0
        /*1ab8*/ 	.word	0x00000007
        /*1abc*/ 	.word	0x00000000
        /*1ac0*/ 	.short	0x010a
        /*1ac2*/ 	.byte	0x3f
	.zero		1


	//   ....[38]....
        /*1ac4*/ 	.word	0x00017f10
        /*1ac8*/ 	.word	0x00000007
        /*1acc*/ 	.word	0x00000000
        /*1ad0*/ 	.short	0x010a
        /*1ad2*/ 	.byte	0x3f
	.zero		1


	//   ....[39]....
        /*1ad4*/ 	.word	0x00017f60
        /*1ad8*/ 	.word	0x00000007
        /*1adc*/ 	.word	0x00000000
        /*1ae0*/ 	.short	0x010a
        /*1ae2*/ 	.byte	0x3f
	.zero		1


	//----- nvinfo : EIATTR_NUM_MBARRIERS
	.align		4
.L_37:
        /*1ae4*/ 	.byte	0x03, 0x38
        /*1ae6*/ 	.short	0x0010


	//----- nvinfo : EIATTR_EXIT_INSTR_OFFSETS
	.align		4
        /*1ae8*/ 	.byte	0x04, 0x1c
        /*1aea*/ 	.short	(.L_39 - .L_38)


	//   ....[0]....
.L_38:
        /*1aec*/ 	.word	0x00000b00


	//   ....[1]....
        /*1af0*/ 	.word	0x00001390


	//   ....[2]....
        /*1af4*/ 	.word	0x000161d0


	//   ....[3]....
        /*1af8*/ 	.word	0x000167f0


	//   ....[4]....
        /*1afc*/ 	.word	0x00017bd0


	//----- nvinfo : EIATTR_MAX_THREADS
	.align		4
.L_39:
        /*1b00*/ 	.byte	0x04, 0x05
        /*1b02*/ 	.short	(.L_41 - .L_40)
.L_40:
        /*1b04*/ 	.word	0x00000180
        /*1b08*/ 	.word	0x00000001
        /*1b0c*/ 	.word	0x00000001


	//----- nvinfo : EIATTR_CRS_STACK_SIZE
	.align		4
.L_41:
        /*1b10*/ 	.byte	0x04, 0x1e
        /*1b12*/ 	.short	(.L_43 - .L_42)
.L_42:
        /*1b14*/ 	.word	0x00000000


	//----- nvinfo : EIATTR_CBANK_PARAM_SIZE
	.align		4
.L_43:
        /*1b18*/ 	.byte	0x03, 0x19
        /*1b1a*/ 	.short	0x0470


	//----- nvinfo : EIATTR_PARAM_CBANK
	.align		4
        /*1b1c*/ 	.byte	0x04, 0x0a
        /*1b1e*/ 	.short	(.L_45 - .L_44)
	.align		4
.L_44:
        /*1b20*/ 	.word	index@(.nv.constant0._ZN7cutlass13device_kernelINS_4gemm6kernel13GemmUniversalIN4cute5tupleIJiiiiEEENS1_10collective13CollectiveMmaINS1_34MainloopSm90TmaGmmaWarpSpecializedILi7ENS5_IJNS4_1CILi2EEESB_NSA_ILi1EEEEEENS1_35KernelTmaWarpSpecializedCooperativeEEENS5_IJNSA_ILi256EEESG_NSA_ILi32EEEEEENS_10bfloat16_tENS5_IJlSC_lEEESJ_SK_NS4_8TiledMMAINS4_8MMA_AtomIJNS4_4SM904GMMA28MMA_64x256x16_F32BF16BF16_SSILNSO_5MajorE0ELSQ_0ELNSO_7ScaleInE1ELSR_1EEEEEENS4_6LayoutINS5_IJSB_SC_SC_EEENS5_IJSC_NSA_ILi0EEESW_EEEEENS5_IJNS4_10UnderscoreESZ_SZ_EEEEENS4_23SM90_TMA_LOAD_MULTICASTENS4_14ComposedLayoutINS4_7SwizzleILi2ELi4ELi3EEENS4_18smem_ptr_flag_bitsILi16EEENSU_INS5_IJNSA_ILi8EEESH_EEENS5_IJSH_SC_EEEEEEEvNS4_8identityES12_S1C_vS1D_EENS_8epilogue10collective6detail29Sm90TmaWarpSpecializedAdapterINS1G_15DefaultEpilogueISJ_SK_SK_NS1F_6thread17LinearCombinationISJ_Li1EffLNS1K_9ScaleType4KindE0ELNS_15FloatRoundStyleE2ESJ_EENS1_15EpilogueDefaultEEEEEvvEEEEvNT_6ParamsE)
        /*1b24*/ 	.short	0x0210
        /*1b26*/ 	.short	0x0470


	//----- nvinfo : EIATTR_SW_WAR
	.align		4
.L_45:
        /*1b28*/ 	.byte	0x04, 0x36
        /*1b2a*/ 	.short	(.L_47 - .L_46)
.L_46:
        /*1b2c*/ 	.word	0x00000008
.L_47:


//--------------------- .nv.callgraph             --------------------------
	.section	.nv.callgraph,"",@"SHT_CUDA_CALLGRAPH"
	.align	4
	.sectionentsize	8
	.align		4
        /*0000*/ 	.word	0x00000000
	.align		4
        /*0004*/ 	.word	0xffffffff
	.align		4
        /*0008*/ 	.word	index@(_ZN7cutlass13device_kernelINS_4gemm6kernel13GemmUniversalIN4cute5tupleIJiiiiEEENS1_10collective13CollectiveMmaINS1_34MainloopSm90TmaGmmaWarpSpecializedILi7ENS5_IJNS4_1CILi2EEESB_NSA_ILi1EEEEEENS1_35KernelTmaWarpSpecializedCooperativeEEENS5_IJNSA_ILi256EEESG_NSA_ILi32EEEEEENS_10bfloat16_tENS5_IJlSC_lEEESJ_SK_NS4_8TiledMMAINS4_8MMA_AtomIJNS4_4SM904GMMA28MMA_64x256x16_F32BF16BF16_SSILNSO_5MajorE0ELSQ_0ELNSO_7ScaleInE1ELSR_1EEEEEENS4_6LayoutINS5_IJSB_SC_SC_EEENS5_IJSC_NSA_ILi0EEESW_EEEEENS5_IJNS4_10UnderscoreESZ_SZ_EEEEENS4_23SM90_TMA_LOAD_MULTICASTENS4_14ComposedLayoutINS4_7SwizzleILi2ELi4ELi3EEENS4_18smem_ptr_flag_bitsILi16EEENSU_INS5_IJNSA_ILi8EEESH_EEENS5_IJSH_SC_EEEEEEEvNS4_8identityES12_S1C_vS1D_EENS_8epilogue10collective6detail29Sm90TmaWarpSpecializedAdapterINS1G_15DefaultEpilogueISJ_SK_SK_NS1F_6thread17LinearCombinationISJ_Li1EffLNS1K_9ScaleType4KindE0ELNS_15FloatRoundStyleE2ESJ_EENS1_15EpilogueDefaultEEEEEvvEEEEvNT_6ParamsE)
	.align		4
        /*000c*/ 	.word	index@(__assertfail)
	.align		4
        /*0010*/ 	.word	0x00000000
	.align		4
        /*0014*/ 	.word	0xfffffffe
	.align		4
        /*0018*/ 	.word	0x00000000
	.align		4
        /*001c*/ 	.word	0xfffffffd
	.align		4
        /*0020*/ 	.word	0x00000000
	.align		4
        /*0024*/ 	.word	0xfffffffc


//--------------------- .nv.constant4             --------------------------
	.section	.nv.constant4,"a",@progbits
	.align	8
	.align		8
.nv.constant4:
        /*0000*/ 	.dword	__assertfail
	.align		8
        /*0008*/ 	.dword	__unnamed_1
	.align		8
        /*0010*/ 	.dword	_ZN40_INTERNAL_c2675c2b_4_k_cu_9cd9978d_293424cuda3std3__45__cpo5beginE
	.align		8
        /*0018*/ 	.dword	_ZN40_INTERNAL_c2675c2b_4_k_cu_9cd9978d_293424cuda3std3__45__cpo3endE
	.align		8
        /*0020*/ 	.dword	_ZN40_INTERNAL_c2675c2b_4_k_cu_9cd9978d_293424cuda3std3__45__cpo6cbeginE
	.align		8
        /*0028*/ 	.dword	_ZN40_INTERNAL_c2675c2b_4_k_cu_9cd9978d_293424cuda3std3__45__cpo4cendE
	.align		8
        /*0030*/ 	.dword	_ZN40_INTERNAL_c2675c2b_4_k_cu_9cd9978d_293424cuda3std3__442_GLOBAL__N__c2675c2b_4_k_cu_9cd9978d_293426ignoreE
	.align		8
        /*0038*/ 	.dword	_ZN40_INTERNAL_c2675c2b_4_k_cu_9cd9978d_293424cuda3std3__419piecewise_constructE
	.align		8
        /*0040*/ 	.dword	_ZN40_INTERNAL_c2675c2b_4_k_cu_9cd9978d_293424cuda3std3__48in_placeE
	.align		8
        /*0048*/ 	.dword	_ZN40_INTERNAL_c2675c2b_4_k_cu_9cd9978d_293424cuda3std6ranges3__45__cpo4swapE
	.align		8
        /*0050*/ 	.dword	_ZN40_INTERNAL_c2675c2b_4_k_cu_9cd9978d_293424cuda3std6ranges3__45__cpo9iter_moveE
	.align		8
        /*0058*/ 	.dword	_ZN40_INTERNAL_c2675c2b_4_k_cu_9cd9978d_293424cute7productE
	.align		8
        /*0060*/ 	.dword	_ZN40_INTERNAL_c2675c2b_4_k_cu_9cd9978d_293424cute1_E
	.align		8
        /*0068*/ 	.dword	$str$22
	.align		8
        /*0070*/ 	.dword	$str$23


//--------------------- .text._ZN7cutlass13device_kernelINS_4gemm6kernel13GemmUniversalIN4cute5tupleIJiiiiEEENS1_10collective13CollectiveMmaINS1_34MainloopSm90TmaGmmaWarpSpecializedILi7ENS5_IJNS4_1CILi2EEESB_NSA_ILi1EEEEEENS1_35KernelTmaWarpSpecializedCooperativeEEENS5_IJNSA_ILi256EEESG_NSA_ILi32EEEEEENS_10bfloat16_tENS5_IJlSC_lEEESJ_SK_NS4_8TiledMMAINS4_8MMA_AtomIJNS4_4SM904GMMA28MMA_64x256x16_F32BF16BF16_SSILNSO_5MajorE0ELSQ_0ELNSO_7ScaleInE1ELSR_1EEEEEENS4_6LayoutINS5_IJSB_SC_SC_EEENS5_IJSC_NSA_ILi0EEESW_EEEEENS5_IJNS4_10UnderscoreESZ_SZ_EEEEENS4_23SM90_TMA_LOAD_MULTICASTENS4_14ComposedLayoutINS4_7SwizzleILi2ELi4ELi3EEENS4_18smem_ptr_flag_bitsILi16EEENSU_INS5_IJNSA_ILi8EEESH_EEENS5_IJSH_SC_EEEEEEEvNS4_8identityES12_S1C_vS1D_EENS_8epilogue10collective6detail29Sm90TmaWarpSpecializedAdapterINS1G_15DefaultEpilogueISJ_SK_SK_NS1F_6thread17LinearCombinationISJ_Li1EffLNS1K_9ScaleType4KindE0ELNS_15FloatRoundStyleE2ESJ_EENS1_15EpilogueDefaultEEEEEvvEEEEvNT_6ParamsE --------------------------
	.section	.text._ZN7cutlass13device_kernelINS_4gemm6kernel13GemmUniversalIN4cute5tupleIJiiiiEEENS1_10collective13CollectiveMmaINS1_34MainloopSm90TmaGmmaWarpSpecializedILi7ENS5_IJNS4_1CILi2EEESB_NSA_ILi1EEEEEENS1_35KernelTmaWarpSpecializedCooperativeEEENS5_IJNSA_ILi256EEESG_NSA_ILi32EEEEEENS_10bfloat16_tENS5_IJlSC_lEEESJ_SK_NS4_8TiledMMAINS4_8MMA_AtomIJNS4_4SM904GMMA28MMA_64x256x16_F32BF16BF16_SSILNSO_5MajorE0ELSQ_0ELNSO_7ScaleInE1ELSR_1EEEEEENS4_6LayoutINS5_IJSB_SC_SC_EEENS5_IJSC_NSA_ILi0EEESW_EEEEENS5_IJNS4_10UnderscoreESZ_SZ_EEEEENS4_23SM90_TMA_LOAD_MULTICASTENS4_14ComposedLayoutINS4_7SwizzleILi2ELi4ELi3EEENS4_18smem_ptr_flag_bitsILi16EEENSU_INS5_IJNSA_ILi8EEESH_EEENS5_IJSH_SC_EEEEEEEvNS4_8identityES12_S1C_vS1D_EENS_8epilogue10collective6detail29Sm90TmaWarpSpecializedAdapterINS1G_15DefaultEpilogueISJ_SK_SK_NS1F_6thread17LinearCombinationISJ_Li1EffLNS1K_9ScaleType4KindE0ELNS_15FloatRoundStyleE2ESJ_EENS1_15EpilogueDefaultEEEEEvvEEEEvNT_6ParamsE,"ax",@progbits
	.align	128
.text._ZN7cutlass13device_kernelINS_4gemm6kernel13GemmUniversalIN4cute5tupleIJiiiiEEENS1_10collective13CollectiveMmaINS1_34MainloopSm90TmaGmmaWarpSpecializedILi7ENS5_IJNS4_1CILi2EEESB_NSA_ILi1EEEEEENS1_35KernelTmaWarpSpecializedCooperativeEEENS5_IJNSA_ILi256EEESG_NSA_ILi32EEEEEENS_10bfloat16_tENS5_IJlSC_lEEESJ_SK_NS4_8TiledMMAINS4_8MMA_AtomIJNS4_4SM904GMMA28MMA_64x256x16_F32BF16BF16_SSILNSO_5MajorE0ELSQ_0ELNSO_7ScaleInE1ELSR_1EEEEEENS4_6LayoutINS5_IJSB_SC_SC_EEENS5_IJSC_NSA_ILi0EEESW_EEEEENS5_IJNS4_10UnderscoreESZ_SZ_EEEEENS4_23SM90_TMA_LOAD_MULTICASTENS4_14ComposedLayoutINS4_7SwizzleILi2ELi4ELi3EEENS4_18smem_ptr_flag_bitsILi16EEENSU_INS5_IJNSA_ILi8EEESH_EEENS5_IJSH_SC_EEEEEEEvNS4_8identityES12_S1C_vS1D_EENS_8epilogue10collective6detail29Sm90TmaWarpSpecializedAdapterINS1G_15DefaultEpilogueISJ_SK_SK_NS1F_6thread17LinearCombinationISJ_Li1EffLNS1K_9ScaleType4KindE0ELNS_15FloatRoundStyleE2ESJ_EENS1_15EpilogueDefaultEEEEEvvEEEEvNT_6ParamsE:
        .type           _ZN7cutlass13device_kernelINS_4gemm6kernel13GemmUniversalIN4cute5tupleIJiiiiEEENS1_10collective13CollectiveMmaINS1_34MainloopSm90TmaGmmaWarpSpecializedILi7ENS5_IJNS4_1CILi2EEESB_NSA_ILi1EEEEEENS1_35KernelTmaWarpSpecializedCooperativeEEENS5_IJNSA_ILi256EEESG_NSA_ILi32EEEEEENS_10bfloat16_tENS5_IJlSC_lEEESJ_SK_NS4_8TiledMMAINS4_8MMA_AtomIJNS4_4SM904GMMA28MMA_64x256x16_F32BF16BF16_SSILNSO_5MajorE0ELSQ_0ELNSO_7ScaleInE1ELSR_1EEEEEENS4_6LayoutINS5_IJSB_SC_SC_EEENS5_IJSC_NSA_ILi0EEESW_EEEEENS5_IJNS4_10UnderscoreESZ_SZ_EEEEENS4_23SM90_TMA_LOAD_MULTICASTENS4_14ComposedLayoutINS4_7SwizzleILi2ELi4ELi3EEENS4_18smem_ptr_flag_bitsILi16EEENSU_INS5_IJNSA_ILi8EEESH_EEENS5_IJSH_SC_EEEEEEEvNS4_8identityES12_S1C_vS1D_EENS_8epilogue10collective6detail29Sm90TmaWarpSpecializedAdapterINS1G_15DefaultEpilogueISJ_SK_SK_NS1F_6thread17LinearCombinationISJ_Li1EffLNS1K_9ScaleType4KindE0ELNS_15FloatRoundStyleE2ESJ_EENS1_15EpilogueDefaultEEEEEvvEEEEvNT_6ParamsE,@function
        .size           _ZN7cutlass13device_kernelINS_4gemm6kernel13GemmUniversalIN4cute5tupleIJiiiiEEENS1_10collective13CollectiveMmaINS1_34MainloopSm90TmaGmmaWarpSpecializedILi7ENS5_IJNS4_1CILi2EEESB_NSA_ILi1EEEEEENS1_35KernelTmaWarpSpecializedCooperativeEEENS5_IJNSA_ILi256EEESG_NSA_ILi32EEEEEENS_10bfloat16_tENS5_IJlSC_lEEESJ_SK_NS4_8TiledMMAINS4_8MMA_AtomIJNS4_4SM904GMMA28MMA_64x256x16_F32BF16BF16_SSILNSO_5MajorE0ELSQ_0ELNSO_7ScaleInE1ELSR_1EEEEEENS4_6LayoutINS5_IJSB_SC_SC_EEENS5_IJSC_NSA_ILi0EEESW_EEEEENS5_IJNS4_10UnderscoreESZ_SZ_EEEEENS4_23SM90_TMA_LOAD_MULTICASTENS4_14ComposedLayoutINS4_7SwizzleILi2ELi4ELi3EEENS4_18smem_ptr_flag_bitsILi16EEENSU_INS5_IJNSA_ILi8EEESH_EEENS5_IJSH_SC_EEEEEEEvNS4_8identityES12_S1C_vS1D_EENS_8epilogue10collective6detail29Sm90TmaWarpSpecializedAdapterINS1G_15DefaultEpilogueISJ_SK_SK_NS1F_6thread17LinearCombinationISJ_Li1EffLNS1K_9ScaleType4KindE0ELNS_15FloatRoundStyleE2ESJ_EENS1_15EpilogueDefaultEEEEEvvEEEEvNT_6ParamsE,(.L_x_587 - _ZN7cutlass13device_kernelINS_4gemm6kernel13GemmUniversalIN4cute5tupleIJiiiiEEENS1_10collective13CollectiveMmaINS1_34MainloopSm90TmaGmmaWarpSpecializedILi7ENS5_IJNS4_1CILi2EEESB_NSA_ILi1EEEEEENS1_35KernelTmaWarpSpecializedCooperativeEEENS5_IJNSA_ILi256EEESG_NSA_ILi32EEEEEENS_10bfloat16_tENS5_IJlSC_lEEESJ_SK_NS4_8TiledMMAINS4_8MMA_AtomIJNS4_4SM904GMMA28MMA_64x256x16_F32BF16BF16_SSILNSO_5MajorE0ELSQ_0ELNSO_7ScaleInE1ELSR_1EEEEEENS4_6LayoutINS5_IJSB_SC_SC_EEENS5_IJSC_NSA_ILi0EEESW_EEEEENS5_IJNS4_10UnderscoreESZ_SZ_EEEEENS4_23SM90_TMA_LOAD_MULTICASTENS4_14ComposedLayoutINS4_7SwizzleILi2ELi4ELi3EEENS4_18smem_ptr_flag_bitsILi16EEENSU_INS5_IJNSA_ILi8EEESH_EEENS5_IJSH_SC_EEEEEEEvNS4_8identityES12_S1C_vS1D_EENS_8epilogue10collective6detail29Sm90TmaWarpSpecializedAdapterINS1G_15DefaultEpilogueISJ_SK_SK_NS1F_6thread17LinearCombinationISJ_Li1EffLNS1K_9ScaleType4KindE0ELNS_15FloatRoundStyleE2ESJ_EENS1_15EpilogueDefaultEEEEEvvEEEEvNT_6ParamsE)
        .other          _ZN7cutlass13device_kernelINS_4gemm6kernel13GemmUniversalIN4cute5tupleIJiiiiEEENS1_10collective13CollectiveMmaINS1_34MainloopSm90TmaGmmaWarpSpecializedILi7ENS5_IJNS4_1CILi2EEESB_NSA_ILi1EEEEEENS1_35KernelTmaWarpSpecializedCooperativeEEENS5_IJNSA_ILi256EEESG_NSA_ILi32EEEEEENS_10bfloat16_tENS5_IJlSC_lEEESJ_SK_NS4_8TiledMMAINS4_8MMA_AtomIJNS4_4SM904GMMA28MMA_64x256x16_F32BF16BF16_SSILNSO_5MajorE0ELSQ_0ELNSO_7ScaleInE1ELSR_1EEEEEENS4_6LayoutINS5_IJSB_SC_SC_EEENS5_IJSC_NSA_ILi0EEESW_EEEEENS5_IJNS4_10UnderscoreESZ_SZ_EEEEENS4_23SM90_TMA_LOAD_MULTICASTENS4_14ComposedLayoutINS4_7SwizzleILi2ELi4ELi3EEENS4_18smem_ptr_flag_bitsILi16EEENSU_INS5_IJNSA_ILi8EEESH_EEENS5_IJSH_SC_EEEEEEEvNS4_8identityES12_S1C_vS1D_EENS_8epilogue10collective6detail29Sm90TmaWarpSpecializedAdapterINS1G_15DefaultEpilogueISJ_SK_SK_NS1F_6thread17LinearCombinationISJ_Li1EffLNS1K_9ScaleType4KindE0ELNS_15FloatRoundStyleE2ESJ_EENS1_15EpilogueDefaultEEEEEvvEEEEvNT_6ParamsE,@"STO_CUDA_ENTRY STV_DEFAULT"
_ZN7cutlass13device_kernelINS_4gemm6kernel13GemmUniversalIN4cute5tupleIJiiiiEEENS1_10collective13CollectiveMmaINS1_34MainloopSm90TmaGmmaWarpSpecializedILi7ENS5_IJNS4_1CILi2EEESB_NSA_ILi1EEEEEENS1_35KernelTmaWarpSpecializedCooperativeEEENS5_IJNSA_ILi256EEESG_NSA_ILi32EEEEEENS_10bfloat16_tENS5_IJlSC_lEEESJ_SK_NS4_8TiledMMAINS4_8MMA_AtomIJNS4_4SM904GMMA28MMA_64x256x16_F32BF16BF16_SSILNSO_5MajorE0ELSQ_0ELNSO_7ScaleInE1ELSR_1EEEEEENS4_6LayoutINS5_IJSB_SC_SC_EEENS5_IJSC_NSA_ILi0EEESW_EEEEENS5_IJNS4_10UnderscoreESZ_SZ_EEEEENS4_23SM90_TMA_LOAD_MULTICASTENS4_14ComposedLayoutINS4_7SwizzleILi2ELi4ELi3EEENS4_18smem_ptr_flag_bitsILi16EEENSU_INS5_IJNSA_ILi8EEESH_EEENS5_IJSH_SC_EEEEEEEvNS4_8identityES12_S1C_vS1D_EENS_8epilogue10collective6detail29Sm90TmaWarpSpecializedAdapterINS1G_15DefaultEpilogueISJ_SK_SK_NS1F_6thread17LinearCombinationISJ_Li1EffLNS1K_9ScaleType4KindE0ELNS_15FloatRoundStyleE2ESJ_EENS1_15EpilogueDefaultEEEEEvvEEEEvNT_6ParamsE:
[----:B------:R-:W0:Y:S02]  /*0000*/  LDC R1, c[0x0][0x28] ;  /* 0x00000a00ff017b82 */ /* 0x000e240000000800 */
[----:B0-----:R-:W-:Y:S01]  /*0010*/  VIADD R1, R1, 0xfffffb40 ;  /* 0xfffffb4001017836 */ /* 0x001fe20000000000 */
[----:B------:R-:W0:Y:S01]  /*0020*/  S2R R4, SR_TID.X ;  /* 0x0000000000047919 */ /* 0x000e220000002100 */
[----:B------:R-:W-:Y:S01]  /*0030*/  ELECT P0, URZ, PT ;  /* 0x00000000003f782f */ /* 0x000fe20003800000 */
[----:B------:R-:W-:Y:S01]  /*0040*/  BSSY B0, `(.L_x_0) ;  /* 0x0000015000007945 */ /* 0x000fe20003800000 */
[--C-:B0-----:R-:W-:Y:S02]  /*0050*/  SHF.R.U32.HI R0, RZ, 0x5, R4.reuse ;  /* 0x00000005ff007819 */ /* 0x101fe40000011604 */
[----:B------:R-:W-:-:S03]  /*0060*/  SHF.R.U32.HI R2, RZ, 0x7, R4 ;  /* 0x00000007ff027819 */ /* 0x000fc60000011604 */
[----:B------:R-:W0:Y:S04]  /*0070*/  SHFL.IDX PT, R3, R0, RZ, 0x1f ;  /* 0x00001fff00037589 */ /* 0x000e2800000e0000 */
[----:B------:R-:W1:Y:S01]  /*0080*/  SHFL.IDX PT, R2, R2, RZ, 0x1f ;  /* 0x00001fff02027589 */ /* 0x000e6200000e0000 */
[----:B0-----:R-:W-:Y:S02]  /*0090*/  R2UR UR9, R3 ;  /* 0x00000000030972ca */ /* 0x001fe400000e0000 */
[----:B-1----:R-:W-:-:S11]  /*00a0*/  R2UR UR5, R2 ;  /* 0x00000000020572ca */ /* 0x002fd600000e0000 */
[----:B------:R-:W-:Y:S02]  /*00b0*/  USHF.R.S32.HI UR4, URZ, 0x1f, UR9 ;  /* 0x0000001f3f047899 */ /* 0x000fe40008011409 */
[----:B------:R-:W-:Y:S02]  /*00c0*/  ISETP.NE.OR P0, PT, RZ, UR9, !P0 ;  /* 0x00000009ff007c0c */ /* 0x000fe4000c705670 */
[----:B------:R-:W-:-:S04]  /*00d0*/  ULEA.HI UR4, UR4, UR9, URZ, 0x2 ;  /* 0x0000000904047291 */ /* 0x000fc8000f8f103f */
[----:B------:R-:W-:-:S04]  /*00e0*/  ULOP3.LUT UR4, UR4, 0xfffffffc, URZ, 0xc0, !UPT ;  /* 0xfffffffc04047892 */ /* 0x000fc8000f8ec03f */
[----:B------:R-:W-:-:S03]  /*00f0*/  UIADD3 UR9, UR9, -UR4, URZ ;  /* 0x8000000409097290 */ /* 0x000fc6000fffe03f */
[----:B------:R-:W-:Y:S09]  /*0100*/  @P0 BRA `(.L_x_1) ;  /* 0x0000000000200947 */ /* 0x000ff20003800000 */
[----:B------:R-:W-:Y:S02]  /*0110*/  ULDC.64 UR6, c[0x0][0x198] ;  /* 0x0000660000067ab9 */ /* 0x000fe40000000a00 */
[----:B------:R-:W-:Y:S02]  /*0120*/  UIADD3 UR10, UP0, UR6, 0xf0, URZ ;  /* 0x000000f0060a7890 */ /* 0x000fe4000ff1e03f */
[----:B------:R-:W-:Y:S02]  /*0130*/  UIADD3 UR6, UP1, UR6, 0x1f0, URZ ;  /* 0x000001f006067890 */ /* 0x000fe4000ff3e03f */
[----:B------:R-:W-:Y:S02]  /*0140*/  UIADD3.X UR11, URZ, UR7, URZ, UP0, !UPT ;  /* 0x000000073f0b7290 */ /* 0x000fe400087fe43f */
[----:B------:R-:W-:-:S07]  /*0150*/  UIADD3.X UR7, URZ, UR7, URZ, UP1, !UPT ;  /* 0x000000073f077290 */ /* 0x000fce0008ffe43f */
[----:B------:R0:W-:Y:S02]  /*0160*/  UTMACCTL.PF [UR10] ;  /* 0x000000000a0079b9 */ /* 0x0001e40008040000 */
[----:B------:R0:W-:Y:S02]  /*0170*/  UTMACCTL.PF [UR6] ;  /* 0x00000000060079b9 */ /* 0x0001e40008040000 */
[----:B0-----:R-:W-:Y:S01]  /*0180*/  NOP ;  /* 0x0000000000007918 */ /* 0x001fe20000000000 */
.L_x_1:
[----:B------:R-:W-:Y:S05]  /*0190*/  BSYNC B0 ;  /* 0x0000000000007941 */ /* 0x000fea0003800000 */
.L_x_0:
[----:B------:R-:W0:Y:S01]  /*01a0*/  SHFL.IDX PT, R2, R0, RZ, 0x1f ;  /* 0x00001fff00027589 */ /* 0x000e2200000e0000 */
[----:B------:R-:W-:Y:S01]  /*01b0*/  UISETP.NE.AND UP0, UPT, UR9, 0x3, UPT ;  /* 0x000000030900788c */ /* 0x000fe2000bf05270 */
[----:B------:R-:W-:Y:S01]  /*01c0*/  ISETP.NE.AND P1, PT, RZ, UR5, PT ;  /* 0x00000005ff007c0c */ /* 0x000fe2000bf25270 */
[----:B------:R-:W-:Y:S02]  /*01d0*/  UIADD3 UR16, UR5, -0x1, URZ ;  /* 0xffffffff05107890 */ /* 0x000fe4000fffe03f */
[----:B------:R-:W-:Y:S02]  /*01e0*/  UISETP.EQ.OR UP0, UPT, UR9, URZ, !UP0 ;  /* 0x0000003f0900728c */ /* 0x000fe4000c702670 */
[----:B------:R-:W-:Y:S02]  /*01f0*/  UISETP.GE.U32.AND UP1, UPT, UR16, 0x2, UPT ;  /* 0x000000021000788c */ /* 0x000fe4000bf26070 */
[----:B------:R-:W-:-:S04]  /*0200*/  UISETP.EQ.AND UP0, UPT, UR5, URZ, UP0 ;  /* 0x0000003f0500728c */ /* 0x000fc80008702270 */
[----:B------:R-:W-:-:S04]  /*0210*/  USEL UR40, URZ, 0x1, !UP0 ;  /* 0x000000013f287887 */ /* 0x000fc8000c000000 */
[----:B------:R-:W-:Y:S01]  /*0220*/  USEL UR40, UR40, 0x2, UP1 ;  /* 0x0000000228287887 */ /* 0x000fe20008800000 */
[----:B0-----:R-:W-:-:S13]  /*0230*/  ISETP.NE.AND P0, PT, R2, RZ, PT ;  /* 0x000000ff0200720c */ /* 0x001fda0003f05270 */
[----:B------:R-:W-:Y:S05]  /*0240*/  @P0 BRA `(.L_x_2) ;  /* 0x0000000000700947 */ /* 0x000fea0003800000 */
[----:B------:R-:W0:Y:S01]  /*0250*/  S2UR UR8, SR_CgaCtaId ;  /* 0x00000000000879c3 */ /* 0x000e220000008800 */
[----:B------:R-:W-:Y:S01]  /*0260*/  UMOV UR4, 0x400 ;  /* 0x0000040000047882 */ /* 0x000fe20000000000 */
[----:B------:R-:W-:Y:S01]  /*0270*/  UMOV UR5, 0x1 ;  /* 0x0000000100057882 */ /* 0x000fe20000000000 */
[----:B------:R-:W-:Y:S01]  /*0280*/  UMOV UR6, 0x6 ;  /* 0x0000000600067882 */ /* 0x000fe20000000000 */
[----:B------:R-:W-:Y:S01]  /*0290*/  ELECT P0, URZ, PT ;  /* 0x00000000003f782f */ /* 0x000fe20003800000 */
[----:B------:R-:W-:-:S04]  /*02a0*/  UIADD3 UR6, -UR6, 0x100000, URZ ;  /* 0x0010000006067890 */ /* 0x000fc8000fffe13f */
[----:B------:R-:W-:Y:S02]  /*02b0*/  USHF.L.U32 UR7, UR6, 0xb, URZ ;  /* 0x0000000b06077899 */ /* 0x000fe4000800063f */
[----:B------:R-:W-:Y:S02]  /*02c0*/  USHF.L.U32 UR6, UR6, 0x1, URZ ;  /* 0x0000000106067899 */ /* 0x000fe4000800063f */
[----:B0-----:R-:W-:Y:S02]  /*02d0*/  ULEA UR8, UR8, UR4, 0x18 ;  /* 0x0000000408087291 */ /* 0x001fe4000f8ec03f */
[----:B------:R-:W-:-:S04]  /*02e0*/  UIADD3 UR4, -UR5, 0x100000, URZ ;  /* 0x0010000005047890 */ /* 0x000fc8000fffe13f */
[----:B------:R-:W-:Y:S02]  /*02f0*/  USHF.L.U32 UR5, UR4, 0xb, URZ ;  /* 0x0000000b04057899 */ /* 0x000fe4000800063f */
[----:B------:R-:W-:Y:S01]  /*0300*/  USHF.L.U32 UR4, UR4, 0x1, URZ ;  /* 0x0000000104047899 */ /* 0x000fe2000800063f */
[----:B------:R-:W0:Y:S11]  /*0310*/  FENCE.VIEW.ASYNC.S ;  /* 0x00000000000073c6 */ /* 0x000e360000000000 */
[----:B0-----:R0:W1:Y:S01]  /*0320*/  SYNCS.EXCH.64 URZ, [UR8], UR4 ;  /* 0x00000004083f75b2 */ /* 0x0010620008000100 */
[----:B------:R0:W2:Y:S01]  /*0330*/  SYNCS.EXCH.64 URZ, [UR8+0x38], UR6 ;  /* 0x00003806083f75b2 */ /* 0x0000a20008000100 */
[----:B------:R0:W3:Y:S01]  /*0340*/  SYNCS.EXCH.64 URZ, [UR8+0x8], UR4 ;  /* 0x00000804083f75b2 */ /* 0x0000e20008000100 */
[----:B------:R0:W4:Y:S01]  /*0350*/  SYNCS.EXCH.64 URZ, [UR8+0x40], UR6 ;  /* 0x00004006083f75b2 */ /* 0x0001220008000100 */
[----:B------:R0:W0:Y:S01]  /*0360*/  SYNCS.EXCH.64 URZ, [UR8+0x10], UR4 ;  /* 0x00001004083f75b2 */ /* 0x0000220008000100 */
        /* <DEDUP_REMOVED lines=9> */
[----:B------:R-:W-:Y:S01]  /*0400*/  NOP ;  /* 0x0000000000007918 */ /* 0x000fe20000000000 */
.L_x_2:
[----:B------:R-:W5:Y:S01]  /*0410*/  S2UR UR13, SR_CTAID.X ;  /* 0x00000000000d79c3 */ /* 0x000f620000002500 */
[----:B------:R-:W-:Y:S01]  /*0420*/  SHF.R.S32.HI R3, RZ, 0x1f, R4 ;  /* 0x0000001fff037819 */ /* 0x000fe20000011404 */
[----:B------:R1:W2:Y:S01]  /*0430*/  SHFL.IDX PT, R6, R0, RZ, 0x1f ;  /* 0x00001fff00067589 */ /* 0x0002a200000e0000 */
[----:B0-----:R-:W-:Y:S01]  /*0440*/  ULDC UR4, c[0x0][0x150] ;  /* 0x0000540000047ab9 */ /* 0x001fe20000000800 */
[----:B------:R-:W-:Y:S02]  /*0450*/  ELECT P0, URZ, PT ;  /* 0x00000000003f782f */ /* 0x000fe40003800000 */
[----:B------:R-:W-:Y:S01]  /*0460*/  LEA.HI R3, R3, R4, RZ, 0x7 ;  /* 0x0000000403037211 */ /* 0x000fe200078f38ff */
[----:B------:R-:W-:Y:S01]  /*0470*/  ULDC UR5, c[0x0][0x154] ;  /* 0x0000550000057ab9 */ /* 0x000fe20000000800 */
[----:B------:R-:W-:Y:S01]  /*0480*/  SHF.R.S32.HI R7, RZ, 0x1f, R2 ;  /* 0x0000001fff077819 */ /* 0x000fe20000011402 */
[----:B------:R-:W0:Y:S01]  /*0490*/  S2UR UR10, SR_CTAID.Y ;  /* 0x00000000000a79c3 */ /* 0x000e220000002600 */
[----:B------:R-:W-:Y:S01]  /*04a0*/  LOP3.LUT R3, R3, 0xffffff80, RZ, 0xc0, !PT ;  /* 0xffffff8003037812 */ /* 0x000fe200078ec0ff */
[----:B------:R-:W-:Y:S01]  /*04b0*/  ULDC UR8, c[0x0][0x144] ;  /* 0x0000510000087ab9 */ /* 0x000fe20000000800 */
[----:B------:R-:W-:Y:S01]  /*04c0*/  LEA.HI R7, R7, R2, RZ, 0x2 ;  /* 0x0000000207077211 */ /* 0x000fe200078f10ff */
[----:B------:R-:W-:Y:S01]  /*04d0*/  NOP ;  /* 0x0000000000007918 */ /* 0x000fe20000000000 */
[----:B------:R-:W-:Y:S01]  /*04e0*/  NOP ;  /* 0x0000000000007918 */ /* 0x000fe20000000000 */
[----:B------:R-:W-:Y:S01]  /*04f0*/  IMAD.IADD R3, R4, 0x1, -R3 ;  /* 0x0000000104037824 */ /* 0x000fe200078e0a03 */
[----:B------:R-:W-:Y:S01]  /*0500*/  LOP3.LUT R7, R7, 0x3ffffffc, RZ, 0xc0, !PT ;  /* 0x3ffffffc07077812 */ /* 0x000fe200078ec0ff */
[----:B------:R-:W-:Y:S01]  /*0510*/  ULDC UR11, c[0x0][0x148] ;  /* 0x00005200000b7ab9 */ /* 0x000fe20000000800 */
[----:B------:R-:W-:-:S02]  /*0520*/  IMAD.MOV.U32 R17, RZ, RZ, 0x1 ;  /* 0x00000001ff117424 */ /* 0x000fc400078e00ff */
[----:B------:R-:W-:Y:S01]  /*0530*/  SHF.R.S32.HI R4, RZ, 0x1f, R3 ;  /* 0x0000001fff047819 */ /* 0x000fe20000011403 */
[----:B------:R-:W-:-:S03]  /*0540*/  IMAD.IADD R2, R2, 0x1, -R7 ;  /* 0x0000000102027824 */ /* 0x000fc600078e0a07 */
[----:B------:R-:W-:Y:S02]  /*0550*/  LEA.HI R4, R4, R3, RZ, 0x3 ;  /* 0x0000000304047211 */ /* 0x000fe400078f18ff */
[----:B-----5:R-:W-:Y:S02]  /*0560*/  I2FP.F32.U32 R5, UR13 ;  /* 0x0000000d00057c45 */ /* 0x020fe40008201000 */
[--C-:B-1----:R-:W-:Y:S02]  /*0570*/  SHF.R.S32.HI R0, RZ, 0x3, R4.reuse ;  /* 0x00000003ff007819 */ /* 0x102fe40000011404 */
[----:B--2---:R-:W-:Y:S01]  /*0580*/  ISETP.NE.OR P0, PT, R6, RZ, !P0 ;  /* 0x000000ff0600720c */ /* 0x004fe20004705670 */
[----:B------:R-:W-:Y:S01]  /*0590*/  FMUL R8, R5, UR4 ;  /* 0x0000000405087c20 */ /* 0x000fe20008400000 */
[----:B------:R-:W-:-:S04]  /*05a0*/  SHF.R.S32.HI R5, RZ, 0x1f, R4 ;  /* 0x0000001fff057819 */ /* 0x000fc80000011404 */
[----:B------:R-:W-:Y:S01]  /*05b0*/  LEA.HI R5, R5, R0, RZ, 0x2 ;  /* 0x0000000005057211 */ /* 0x000fe200078f10ff */
[----:B------:R-:W1:Y:S03]  /*05c0*/  F2I.U32.TRUNC.NTZ R8, R8 ;  /* 0x0000000800087305 */ /* 0x000e66000020f000 */
[----:B------:R-:W-:-:S03]  /*05d0*/  LOP3.LUT R5, R5, 0xfffffffc, RZ, 0xc0, !PT ;  /* 0xfffffffc05057812 */ /* 0x000fc600078ec0ff */
[----:B------:R-:W-:Y:S01]  /*05e0*/  VOTEU.ALL UP0, P0 ;  /* 0x00000000003f7886 */ /* 0x000fe20000000000 */
[----:B------:R-:W-:Y:S01]  /*05f0*/  VOTEU.ALL UP1, P0 ;  /* 0x00000000003f7886 */ /* 0x000fe20000020000 */
[----:B------:R-:W-:Y:S01]  /*0600*/  IMAD.IADD R5, R0, 0x1, -R5 ;  /* 0x0000000100057824 */ /* 0x000fe200078e0a05 */
[----:B0-----:R-:W-:Y:S02]  /*0610*/  I2FP.F32.U32 R0, UR10 ;  /* 0x0000000a00007c45 */ /* 0x001fe40008201000 */
[----:B------:R-:W0:Y:S01]  /*0620*/  @!UP0 S2UR UR7, SR_CgaCtaId ;  /* 0x00000000000789c3 */ /* 0x000e220000008800 */
[----:B------:R-:W-:Y:S01]  /*0630*/  IMAD R2, R2, 0x4, R5 ;  /* 0x0000000402027824 */ /* 0x000fe200078e0205 */
[----:B------:R-:W-:Y:S01]  /*0640*/  @!UP0 UMOV UR6, 0x400 ;  /* 0x0000040000068882 */ /* 0x000fe20000000000 */
[----:B------:R-:W-:Y:S01]  /*0650*/  FMUL R4, R0, UR5 ;  /* 0x0000000500047c20 */ /* 0x000fe20008400000 */
[----:B-1----:R-:W-:Y:S02]  /*0660*/  R2UR UR4, R8 ;  /* 0x00000000080472ca */ /* 0x002fe400000e0000 */
[----:B------:R-:W-:-:S03]  /*0670*/  LEA.HI R0, R2, R2, RZ, 0x1 ;  /* 0x0000000202007211 */ /* 0x000fc600078f08ff */
[----:B------:R-:W1:Y:S01]  /*0680*/  F2I.U32.TRUNC.NTZ R4, R4 ;  /* 0x0000000400047305 */ /* 0x000e62000020f000 */
[----:B------:R-:W-:-:S05]  /*0690*/  LOP3.LUT R5, R0, 0xfffffffe, RZ, 0xc0, !PT ;  /* 0xfffffffe00057812 */ /* 0x000fca00078ec0ff */
[----:B------:R-:W-:Y:S02]  /*06a0*/  IMAD.IADD R5, R2, 0x1, -R5 ;  /* 0x0000000102057824 */ /* 0x000fe400078e0a05 */
[----:B------:R-:W-:-:S04]  /*06b0*/  UIADD3 UR4, -UR4, URZ, URZ ;  /* 0x0000003f04047290 */ /* 0x000fc8000fffe13f */
[----:B------:R-:W-:Y:S01]  /*06c0*/  UIMAD UR8, UR8, UR4, UR13 ;  /* 0x00000004080872a4 */ /* 0x000fe2000f8e020d */
[----:B-1----:R-:W-:Y:S02]  /*06d0*/  R2UR UR12, R4 ;  /* 0x00000000040c72ca */ /* 0x002fe400000e0000 */
[----:B------:R-:W-:Y:S01]  /*06e0*/  UMOV UR4, 0x20 ;  /* 0x0000002000047882 */ /* 0x000fe20000000000 */
[----:B------:R-:W1:Y:S02]  /*06f0*/  LDC R4, c[0x0][0x140] ;  /* 0x00005000ff047b82 */ /* 0x000e640000000800 */
[----:B------:R-:W-:Y:S01]  /*0700*/  ISETP.NE.AND P3, PT, R5, UR8, PT ;  /* 0x0000000805007c0c */ /* 0x000fe2000bf65270 */
[----:B------:R-:W-:-:S04]  /*0710*/  @!UP0 UIADD3 UR4, -UR4, 0x100000, URZ ;  /* 0x0010000004048890 */ /* 0x000fc8000fffe13f */
[----:B------:R-:W-:Y:S02]  /*0720*/  @!UP0 USHF.L.U32 UR5, UR4, 0xb, URZ ;  /* 0x0000000b04058899 */ /* 0x000fe4000800063f */
[----:B------:R-:W-:Y:S01]  /*0730*/  @!UP0 USHF.L.U32 UR4, UR4, 0x1, URZ ;  /* 0x0000000104048899 */ /* 0x000fe2000800063f */
[C---:B------:R-:W-:Y:S01]  /*0740*/  IMAD.SHL.U32 R5, R2.reuse, 0x4, RZ ;  /* 0x0000000402057824 */ /* 0x040fe200078e00ff */
[----:B0-----:R-:W-:Y:S01]  /*0750*/  @!UP0 ULEA UR6, UR7, UR6, 0x18 ;  /* 0x0000000607068291 */ /* 0x001fe2000f8ec03f */
[----:B------:R-:W-:Y:S01]  /*0760*/  VOTEU.ALL UP0, P0 ;  /* 0x00000000003f7886 */ /* 0x000fe20000000000 */
[----:B------:R-:W-:Y:S02]  /*0770*/  LOP3.LUT P0, RZ, R3, 0x7, RZ, 0xc0, !PT ;  /* 0x0000000703ff7812 */ /* 0x000fe4000780c0ff */
[----:B------:R-:W-:Y:S01]  /*0780*/  LOP3.LUT R152, R2, 0xc, R5, 0x78, !PT ;  /* 0x0000000c02987812 */ /* 0x000fe200078e7805 */
[----:B------:R-:W-:-:S03]  /*0790*/  UIADD3 UR12, -UR12, URZ, URZ ;  /* 0x0000003f0c0c7290 */ /* 0x000fc6000fffe13f */
[C---:B------:R-:W-:Y:S02]  /*07a0*/  ISETP.LT.U32.AND P0, PT, R152.reuse, 0x4, !P0 ;  /* 0x000000049800780c */ /* 0x040fe40004701070 */
[----:B------:R-:W-:Y:S01]  /*07b0*/  @P3 LEA.HI R0, R152, R152, RZ, 0x1 ;  /* 0x0000009898003211 */ /* 0x000fe200078f08ff */
[----:B------:R-:W0:Y:S02]  /*07c0*/  FENCE.VIEW.ASYNC.S ;  /* 0x00000000000073c6 */ /* 0x000e240000000000 */
[----:B0-----:R-:W0:Y:S01]  /*07d0*/  @!UP0 SYNCS.EXCH.64 URZ, [UR6+0x80], UR4 ;  /* 0x00008004063f85b2 */ /* 0x001e220008000100 */
[----:B------:R-:W-:Y:S02]  /*07e0*/  @P3 SHF.R.S32.HI R0, RZ, 0x1, R0 ;  /* 0x00000001ff003819 */ /* 0x000fe40000011400 */
[----:B-1----:R-:W-:Y:S01]  /*07f0*/  ISETP.EQ.U32.AND P2, PT, R4, 0x1, PT ;  /* 0x000000010400780c */ /* 0x002fe20003f42070 */
[----:B------:R1:W2:Y:S01]  /*0800*/  @!UP1 SYNCS.EXCH.64 URZ, [UR6+0x88], UR4 ;  /* 0x00008804063f95b2 */ /* 0x0002a20008000100 */
[----:B------:R-:W-:Y:S01]  /*0810*/  NOP ;  /* 0x0000000000007918 */ /* 0x000fe20000000000 */
[----:B-1----:R-:W-:-:S06]  /*0820*/  UIMAD UR4, UR11, UR12, UR10 ;  /* 0x0000000c0b0472a4 */ /* 0x002fcc000f8e020a */
[----:B------:R-:W-:Y:S02]  /*0830*/  @P3 ISETP.NE.AND P4, PT, R0, UR4, PT ;  /* 0x0000000400003c0c */ /* 0x000fe4000bf85270 */
[----:B------:R-:W-:Y:S02]  /*0840*/  SEL R0, RZ, 0x1, !P0 ;  /* 0x00000001ff007807 */ /* 0x000fe40004000000 */
[----:B------:R-:W-:-:S04]  /*0850*/  @P3 SEL R17, RZ, 0x1, P4 ;  /* 0x00000001ff113807 */ /* 0x000fc80002000000 */
[----:B------:R-:W-:Y:S01]  /*0860*/  LOP3.LUT R17, R17, R0, RZ, 0xc0, !PT ;  /* 0x0000000011117212 */ /* 0x000fe200078ec0ff */
[----:B0-----:R-:W-:Y:S06]  /*0870*/  @!P2 BRA `(.L_x_3) ;  /* 0x000000000008a947 */ /* 0x001fec0003800000 */
[----:B--234-:R-:W-:Y:S01]  /*0880*/  UCGABAR_ARV ;  /* 0x00000000000079c7 */ /* 0x01cfe20008000000 */
[----:B------:R-:W-:Y:S05]  /*0890*/  BRA `(.L_x_4) ;  /* 0x0000000000047947 */ /* 0x000fea0003800000 */
.L_x_3:
[----:B--234-:R-:W-:Y:S01]  /*08a0*/  NOP ;  /* 0x0000000000007918 */ /* 0x01cfe20000000000 */
.L_x_4:
[----:B------:R-:W-:Y:S01]  /*08b0*/  ULDC UR4, c[0x0][0x65c] ;  /* 0x0001970000047ab9 */ /* 0x000fe20000000800 */
[----:B------:R-:W-:Y:S01]  /*08c0*/  UMOV UR5, URZ ;  /* 0x0000003f00057c82 */ /* 0x000fe20008000000 */
[----:B------:R-:W-:-:S03]  /*08d0*/  UISETP.NE.AND UP0, UPT, UR4, 0x1, UPT ;  /* 0x000000010400788c */ /* 0x000fc6000bf05270 */
[----:B------:R-:W-:Y:S01]  /*08e0*/  UMOV UR4, UR13 ;  /* 0x0000000d00047c82 */ /* 0x000fe20008000000 */
[----:B------:R-:W-:Y:S02]  /*08f0*/  UP2UR UR45, UPR, URZ, 0x1 ;  /* 0x000000013f2d7883 */ /* 0x000fe40008000000 */
[----:B------:R-:W-:Y:S02]  /*0900*/  PLOP3.LUT P0, PT, PT, PT, UP0, 0x80, 0x0 ;  /* 0x000000000000781c */ /* 0x000fe40003f0f008 */
[----:B------:R-:W-:Y:S02]  /*0910*/  PLOP3.LUT P3, PT, PT, PT, UP0, 0x80, 0x0 ;  /* 0x000000000000781c */ /* 0x000fe40003f6f008 */
[----:B------:R-:W-:Y:S01]  /*0920*/  PLOP3.LUT P5, PT, PT, PT, UP0, 0x80, 0x0 ;  /* 0x000000000000781c */ /* 0x000fe20003faf008 */
[----:B------:R-:W-:Y:S01]  /*0930*/  @UP0 ULDC UR14, c[0x0][0x10] ;  /* 0x00000400000e0ab9 */ /* 0x000fe20000000800 */
[----:B------:R-:W-:Y:S01]  /*0940*/  @UP0 UMOV UR6, UR10 ;  /* 0x0000000a00060c82 */ /* 0x000fe20008000000 */
[----:B------:R-:W-:Y:S01]  /*0950*/  @UP0 UMOV UR7, URZ ;  /* 0x0000003f00070c82 */ /* 0x000fe20008000000 */
[----:B------:R-:W-:Y:S01]  /*0960*/  PLOP3.LUT P4, PT, PT, PT, UP0, 0x80, 0x0 ;  /* 0x000000000000781c */ /* 0x000fe20003f8f008 */
[----:B------:R-:W-:-:S03]  /*0970*/  @UP0 UIMAD.WIDE.U32 UR14, UR13, UR14, UR6 ;  /* 0x0000000e0d0e02a5 */ /* 0x000fc6000f8e0006 */
[----:B------:R-:W-:Y:S01]  /*0980*/  @!UP0 ULDC UR7, c[0x0][0xc] ;  /* 0x0000030000078ab9 */ /* 0x000fe20000000800 */
[----:B------:R-:W-:Y:S01]  /*0990*/  @UP0 UMOV UR6, URZ ;  /* 0x0000003f00060c82 */ /* 0x000fe20008000000 */
[----:B------:R-:W-:Y:S01]  /*09a0*/  @!UP0 UIMAD.WIDE.U32 UR4, UR10, UR7, UR4 ;  /* 0x000000070a0482a5 */ /* 0x000fe2000f8e0004 */
[----:B------:R-:W-:Y:S01]  /*09b0*/  IMAD.U32 R2, RZ, RZ, UR14 ;  /* 0x0000000eff027e24 */ /* 0x000fe2000f8e00ff */
[----:B------:R-:W-:Y:S02]  /*09c0*/  @UP0 UIADD3 UR6, UR15, UR6, URZ ;  /* 0x000000060f060290 */ /* 0x000fe4000fffe03f */
[----:B------:R-:W-:Y:S01]  /*09d0*/  MOV R3, UR15 ;  /* 0x0000000f00037c02 */ /* 0x000fe20008000f00 */
[----:B------:R-:W-:Y:S02]  /*09e0*/  @P0 IMAD.MOV.U32 R7, RZ, RZ, R2 ;  /* 0x000000ffff070224 */ /* 0x000fe400078e0002 */
[----:B------:R-:W-:Y:S02]  /*09f0*/  IMAD.U32 R5, RZ, RZ, UR5 ;  /* 0x00000005ff057e24 */ /* 0x000fe4000f8e00ff */
[----:B------:R-:W-:-:S02]  /*0a00*/  IMAD.U32 R2, RZ, RZ, UR4 ;  /* 0x00000004ff027e24 */ /* 0x000fc4000f8e00ff */
[----:B------:R-:W-:Y:S02]  /*0a10*/  @P3 IMAD.U32 R6, RZ, RZ, UR6 ;  /* 0x00000006ff063e24 */ /* 0x000fe4000f8e00ff */
[----:B------:R-:W-:Y:S02]  /*0a20*/  @!P5 IMAD.MOV.U32 R6, RZ, RZ, R5 ;  /* 0x000000ffff06d224 */ /* 0x000fe400078e0005 */
[----:B------:R-:W-:Y:S02]  /*0a30*/  @!P4 IMAD.MOV.U32 R7, RZ, RZ, R2 ;  /* 0x000000ffff07c224 */ /* 0x000fe400078e0002 */
[----:B------:R-:W-:Y:S01]  /*0a40*/  IMAD.U32 R3, RZ, RZ, UR5 ;  /* 0x00000005ff037e24 */ /* 0x000fe2000f8e00ff */
[----:B------:R0:W-:Y:S01]  /*0a50*/  STL [R1+0x200], R6 ;  /* 0x0002000601007387 */ /* 0x0001e20000100800 */
[----:B------:R-:W-:-:S03]  /*0a60*/  IMAD.U32 R4, RZ, RZ, UR4 ;  /* 0x00000004ff047e24 */ /* 0x000fc6000f8e00ff */
[----:B------:R0:W-:Y:S01]  /*0a70*/  STL [R1+0x204], R7 ;  /* 0x0002040701007387 */ /* 0x0001e20000100800 */
[----:B------:R-:W-:Y:S05]  /*0a80*/  @!P2 BRA `(.L_x_5) ;  /* 0x00000000000ca947 */ /* 0x000fea0003800000 */
[----:B------:R-:W-:Y:S01]  /*0a90*/  UCGABAR_WAIT ;  /* 0x0000000000007dc7 */ /* 0x000fe20008000000 */
[----:B------:R-:W-:Y:S01]  /*0aa0*/  CCTL.IVALL ;  /* 0x00000000ff00798f */ /* 0x000fe20002000000 */
[----:B------:R-:W-:Y:S05]  /*0ab0*/  BRA `(.L_x_6) ;  /* 0x0000000000047947 */ /* 0x000fea0003800000 */
.L_x_5:
[----:B------:R-:W-:Y:S06]  /*0ac0*/  BAR.SYNC.DEFER_BLOCKING 0x0 ;  /* 0x0000000000007b1d */ /* 0x000fec0000010000 */
.L_x_6:
[----:B------:R-:W-:Y:S05]  /*0ad0*/  @!P1 BRA `(.L_x_7) ;  /* 0x0000015400c09947 */ /* 0x000fea0003800000 */
[----:B------:R-:W-:-:S06]  /*0ae0*/  UISETP.GT.U32.AND UP0, UPT, UR16, 0x1, UPT ;  /* 0x000000011000788c */ /* 0x000fcc000bf04070 */
[----:B------:R-:W-:-:S13]  /*0af0*/  PLOP3.LUT P0, PT, PT, PT, UP0, 0x80, 0x0 ;  /* 0x000000000000781c */ /* 0x000fda0003f0f008 */
[----:B------:R-:W-:Y:S05]  /*0b00*/  @P0 EXIT ;  /* 0x000000000000094d */ /* 0x000fea0003800000 */
[----:B------:R-:W-:Y:S01]  /*0b10*/  ULDC.64 UR4, c[0x0][0x650] ;  /* 0x0001940000047ab9 */ /* 0x000fe20000000a00 */
[----:B------:R-:W-:Y:S01]  /*0b20*/  UMOV UR41, 0xffffffff ;  /* 0xffffffff00297882 */ /* 0x000fe20000000000 */
[----:B------:R-:W-:Y:S01]  /*0b30*/  ISETP.GE.U32.AND P0, PT, R7, UR4, PT ;  /* 0x0000000407007c0c */ /* 0x000fe2000bf06070 */
[----:B------:R-:W-:Y:S01]  /*0b40*/  UMOV UR42, 0xffffffff ;  /* 0xffffffff002a7882 */ /* 0x000fe20000000000 */
[----:B------:R-:W-:Y:S01]  /*0b50*/  UMOV UR43, 0xffffffff ;  /* 0xffffffff002b7882 */ /* 0x000fe20000000000 */
[----:B------:R-:W-:Y:S02]  /*0b60*/  PRMT R0, RZ, 0x7610, R0 ;  /* 0x00007610ff007816 */ /* 0x000fe40000000000 */
[----:B------:R-:W-:-:S13]  /*0b70*/  ISETP.GE.U32.AND.EX P0, PT, R6, UR5, PT, P0 ;  /* 0x0000000506007c0c */ /* 0x000fda000bf06100 */
[----:B------:R-:W-:Y:S05]  /*0b80*/  @P0 BRA `(.L_x_8) ;  /* 0x0000000400480947 */ /* 0x000fea0003800000 */
[----:B------:R-:W-:Y:S01]  /*0b90*/  ULDC.64 UR16, c[0x0][0x628] ;  /* 0x00018a0000107ab9 */ /* 0x000fe20000000a00 */
[C---:B------:R-:W-:Y:S01]  /*0ba0*/  R2UR UR19, R7.reuse ;  /* 0x00000000071372ca */ /* 0x040fe200000e0000 */
[----:B------:R-:W-:Y:S01]  /*0bb0*/  ULDC UR18, c[0x0][0x630] ;  /* 0x00018c0000127ab9 */ /* 0x000fe20000000800 */
[----:B------:R-:W-:Y:S02]  /*0bc0*/  ISETP.NE.U32.AND P0, PT, RZ, UR16, PT ;  /* 0x00000010ff007c0c */ /* 0x000fe4000bf05070 */
[----:B------:R-:W-:Y:S02]  /*0bd0*/  R2UR UR4, R7 ;  /* 0x00000000070472ca */ /* 0x000fe400000e0000 */
[----:B------:R-:W-:Y:S02]  /*0be0*/  ISETP.NE.AND.EX P0, PT, RZ, UR17, PT, P0 ;  /* 0x00000011ff007c0c */ /* 0x000fe4000bf05300 */
[----:B------:R-:W-:-:S11]  /*0bf0*/  R2UR UR5, R6 ;  /* 0x00000000060572ca */ /* 0x000fd600000e0000 */
[----:B------:R-:W-:Y:S05]  /*0c00*/  @!P0 BRA `(.L_x_9) ;  /* 0x0000000000308947 */ /* 0x000fea0003800000 */
[----:B------:R-:W-:Y:S01]  /*0c10*/  R2UR UR4, R7 ;  /* 0x00000000070472ca */ /* 0x000fe200000e0000 */
[----:B------:R-:W-:Y:S01]  /*0c20*/  ULDC UR9, c[0x0][0x634] ;  /* 0x00018d0000097ab9 */ /* 0x000fe20000000800 */
[----:B------:R-:W-:-:S11]  /*0c30*/  R2UR UR13, R6 ;  /* 0x00000000060d72ca */ /* 0x000fd600000e0000 */
[----:B------:R-:W-:-:S04]  /*0c40*/  UIADD3 UR9, UP0, UR4, UR9, URZ ;  /* 0x0000000904097290 */ /* 0x000fc8000ff1e03f */
[----:B------:R-:W-:-:S04]  /*0c50*/  UIADD3.X UR13, URZ, UR13, URZ, UP0, !UPT ;  /* 0x0000000d3f0d7290 */ /* 0x000fc800087fe43f */
[----:B------:R-:W-:-:S04]  /*0c60*/  UIMAD.WIDE.U32 UR4, UR13, UR16, URZ ;  /* 0x000000100d0472a5 */ /* 0x000fc8000f8e003f */
[----:B------:R-:W-:Y:S02]  /*0c70*/  UIMAD.WIDE.U32 UR6, UP0, UR9, UR17, UR4 ;  /* 0x00000011090672a5 */ /* 0x000fe4000f800004 */
[----:B------:R-:W-:Y:S02]  /*0c80*/  UIMAD.WIDE.U32 UR4, UR9, UR16, URZ ;  /* 0x00000010090472a5 */ /* 0x000fe4000f8e003f */
[----:B------:R-:W-:Y:S02]  /*0c90*/  UIADD3.X UR15, URZ, URZ, URZ, UP0, !UPT ;  /* 0x0000003f3f0f7290 */ /* 0x000fe400087fe43f */
[----:B------:R-:W-:Y:S01]  /*0ca0*/  UIADD3 URZ, UP0, UR5, UR6, URZ ;  /* 0x00000006053f7290 */ /* 0x000fe2000ff1e03f */
[----:B------:R-:W-:-:S03]  /*0cb0*/  UMOV UR14, UR7 ;  /* 0x00000007000e7c82 */ /* 0x000fc60008000000 */
[----:B------:R-:W-:-:S12]  /*0cc0*/  UIMAD.WIDE.U32.X UR4, UR13, UR17, UR14, UP0 ;  /* 0x000000110d0472a5 */ /* 0x000fd800080e040e */
.L_x_9:
[----:B------:R-:W-:Y:S01]  /*0cd0*/  USHF.R.U64 UR43, UR4, UR18, UR5 ;  /* 0x00000012042b7299 */ /* 0x000fe20008001205 */
[----:B------:R-:W-:Y:S01]  /*0ce0*/  R2UR UR7, R6 ;  /* 0x00000000060772ca */ /* 0x000fe200000e0000 */
[----:B------:R-:W-:Y:S02]  /*0cf0*/  USHF.R.U32.HI UR4, URZ, UR18, UR5 ;  /* 0x000000123f047299 */ /* 0x000fe40008011605 */
[----:B------:R-:W-:Y:S01]  /*0d00*/  UIADD3 UR5, UP0, URZ, -UR43, URZ ;  /* 0x8000002b3f057290 */ /* 0x000fe2000ff1e03f */
[----:B------:R-:W-:Y:S01]  /*0d10*/  ULDC.64 UR14, c[0x0][0x620] ;  /* 0x00018800000e7ab9 */ /* 0x000fe20000000a00 */
[----:B------:R-:W-:Y:S02]  /*0d20*/  UMOV UR6, UR19 ;  /* 0x0000001300067c82 */ /* 0x000fe40008000000 */
[----:B------:R-:W-:Y:S01]  /*0d30*/  UIADD3.X UR4, URZ, ~UR4, URZ, UP0, !UPT ;  /* 0x800000043f047290 */ /* 0x000fe200087fe43f */
[----:B------:R-:W-:Y:S01]  /*0d40*/  ULDC UR9, c[0x0][0x618] ;  /* 0x0001860000097ab9 */ /* 0x000fe20000000800 */
[----:B------:R-:W-:-:S02]  /*0d50*/  UIMAD UR12, UR11, UR12, UR10 ;  /* 0x0000000c0b0c72a4 */ /* 0x000fc4000f8e020a */
[----:B------:R-:W-:Y:S02]  /*0d60*/  UIMAD UR4, UR4, UR14, URZ ;  /* 0x0000000e040472a4 */ /* 0x000fe4000f8e023f */
[----:B------:R-:W-:Y:S02]  /*0d70*/  UIMAD.WIDE.U32 UR6, UR5, UR14, UR6 ;  /* 0x0000000e050672a5 */ /* 0x000fe4000f8e0006 */
[----:B------:R-:W-:Y:S01]  /*0d80*/  UIMAD UR4, UR5, UR15, UR4 ;  /* 0x0000000f050472a4 */ /* 0x000fe2000f8e0204 */
[----:B------:R-:W-:Y:S01]  /*0d90*/  ULDC UR10, c[0x0][0x608] ;  /* 0x00018200000a7ab9 */ /* 0x000fe20000000800 */
[----:B------:R-:W-:Y:S02]  /*0da0*/  ULDC UR18, c[0x0][0x658] ;  /* 0x0001960000127ab9 */ /* 0x000fe40000000800 */
[----:B------:R-:W-:Y:S01]  /*0db0*/  UIADD3 UR7, UR7, UR4, URZ ;  /* 0x0000000407077290 */ /* 0x000fe2000fffe03f */
[----:B------:R-:W-:Y:S02]  /*0dc0*/  UMOV UR11, 0xffffffff ;  /* 0xffffffff000b7882 */ /* 0x000fe40000000000 */
[----:B------:R-:W-:Y:S01]  /*0dd0*/  ULDC.64 UR4, c[0x0][0x640] ;  /* 0x0001900000047ab9 */ /* 0x000fe20000000a00 */
[----:B------:R-:W-:Y:S01]  /*0de0*/  USHF.R.U64 UR16, UR6, UR9, UR7 ;  /* 0x0000000906107299 */ /* 0x000fe20008001207 */
[----:B------:R-:W-:Y:S01]  /*0df0*/  ISETP.NE.U32.AND P0, PT, RZ, UR4, PT ;  /* 0x00000004ff007c0c */ /* 0x000fe2000bf05070 */
[----:B------:R-:W-:-:S02]  /*0e00*/  USHF.R.U32.HI UR7, URZ, UR9, UR7 ;  /* 0x000000093f077299 */ /* 0x000fc40008011607 */
[----:B------:R-:W-:Y:S01]  /*0e10*/  USHF.L.U32 UR6, UR11, UR18, URZ ;  /* 0x000000120b067299 */ /* 0x000fe2000800063f */
[----:B------:R-:W-:Y:S01]  /*0e20*/  ISETP.NE.AND.EX P0, PT, RZ, UR5, PT, P0 ;  /* 0x00000005ff007c0c */ /* 0x000fe2000bf05300 */
[----:B------:R-:W-:Y:S02]  /*0e30*/  USHF.R.U64 UR22, UR16, UR10, UR7 ;  /* 0x0000000a10167299 */ /* 0x000fe40008001207 */
[----:B------:R-:W-:Y:S02]  /*0e40*/  USHF.R.U32.HI UR7, URZ, UR10, UR7 ;  /* 0x0000000a3f077299 */ /* 0x000fe40008011607 */
[----:B------:R-:W-:Y:S02]  /*0e50*/  UISETP.NE.AND UP1, UPT, UR45, URZ, UPT ;  /* 0x0000003f2d00728c */ /* 0x000fe4000bf25270 */
[----:B------:R-:W-:Y:S01]  /*0e60*/  USHF.R.U64 UR23, UR22, UR18, UR7 ;  /* 0x0000001216177299 */ /* 0x000fe20008001207 */
[----:B------:R-:W-:Y:S01]  /*0e70*/  ULDC UR17, c[0x0][0x600] ;  /* 0x0001800000117ab9 */ /* 0x000fe20000000800 */
[----:B------:R-:W-:-:S02]  /*0e80*/  ULOP3.LUT UR13, URZ, UR6, URZ, 0x33, !UPT ;  /* 0x000000063f0d7292 */ /* 0x000fc4000f8e333f */
[----:B------:R-:W-:Y:S02]  /*0e90*/  UIADD3 UR15, UR17, -0x1, URZ ;  /* 0xffffffff110f7890 */ /* 0x000fe4000fffe03f */
[----:B------:R-:W-:Y:S02]  /*0ea0*/  USEL UR12, UR8, UR12, !UP1 ;  /* 0x0000000c080c7287 */ /* 0x000fe4000c800000 */
[----:B------:R-:W-:Y:S01]  /*0eb0*/  USHF.R.U32.HI UR7, URZ, UR18, UR7 ;  /* 0x000000123f077299 */ /* 0x000fe20008011607 */
[----:B------:R-:W-:Y:S01]  /*0ec0*/  ULDC UR19, c[0x0][0x648] ;  /* 0x0001920000137ab9 */ /* 0x000fe20000000800 */
[----:B------:R-:W-:Y:S01]  /*0ed0*/  ULDC UR20, c[0x0][0x638] ;  /* 0x00018e0000147ab9 */ /* 0x000fe20000000800 */
[----:B------:R-:W-:Y:S01]  /*0ee0*/  UMOV UR21, 0x1 ;  /* 0x0000000100157882 */ /* 0x000fe20000000000 */
[----:B------:R-:W-:Y:S01]  /*0ef0*/  UMOV UR6, UR23 ;  /* 0x0000001700067c82 */ /* 0x000fe20008000000 */
[----:B------:R-:W-:Y:S07]  /*0f00*/  @!P0 BRA `(.L_x_10) ;  /* 0x0000000000308947 */ /* 0x000fee0003800000 */
[----:B------:R-:W-:Y:S02]  /*0f10*/  ULDC UR10, c[0x0][0x64c] ;  /* 0x00019300000a7ab9 */ /* 0x000fe40000000800 */
        /* <DEDUP_REMOVED lines=8> */
[----:B------:R-:W-:-:S07]  /*0fa0*/  UIMAD.WIDE.U32.X UR4, UR14, UR5, UR10, UP0 ;  /* 0x000000050e0472a5 */ /* 0x000fce00080e040a */
[----:B------:R-:W-:Y:S01]  /*0fb0*/  UMOV UR6, UR4 ;  /* 0x0000000400067c82 */ /* 0x000fe20008000000 */
[----:B------:R-:W-:-:S05]  /*0fc0*/  UMOV UR7, UR5 ;  /* 0x0000000500077c82 */ /* 0x000fca0008000000 */
.L_x_10:
[----:B------:R-:W-:Y:S01]  /*0fd0*/  USHF.R.U64 UR5, UR6, UR19, UR7 ;  /* 0x0000001306057299 */ /* 0x000fe20008001207 */
[----:B------:R-:W-:Y:S01]  /*0fe0*/  IMAD.MOV.U32 R0, RZ, RZ, 0x1 ;  /* 0x00000001ff007424 */ /* 0x000fe200078e00ff */
[----:B------:R-:W-:Y:S02]  /*0ff0*/  USHF.L.U32 UR4, UR21, UR18, URZ ;  /* 0x0000001215047299 */ /* 0x000fe4000800063f */
[----:B------:R-:W-:Y:S02]  /*1000*/  ULOP3.LUT UR13, UR22, UR13, URZ, 0xc0, !UPT ;  /* 0x0000000d160d7292 */ /* 0x000fe4000f8ec03f */
[----:B------:R-:W-:Y:S02]  /*1010*/  UIADD3 UR6, -UR5, URZ, URZ ;  /* 0x0000003f05067290 */ /* 0x000fe4000fffe13f */
[----:B------:R-:W-:Y:S02]  /*1020*/  UIMAD UR13, UR4, UR5, UR13 ;  /* 0x00000005040d72a4 */ /* 0x000fe4000f8e020d */
[----:B------:R-:W-:-:S02]  /*1030*/  ULOP3.LUT UR15, UR16, UR15, URZ, 0xc0, !UPT ;  /* 0x0000000f100f7292 */ /* 0x000fc4000f8ec03f */
[----:B------:R-:W-:Y:S01]  /*1040*/  UIMAD UR4, UR6, UR20, UR23 ;  /* 0x00000014060472a4 */ /* 0x000fe2000f8e0217 */
[----:B------:R-:W-:Y:S01]  /*1050*/  ULDC UR5, c[0x0][0x610] ;  /* 0x0001840000057ab9 */ /* 0x000fe20000000800 */
[----:B------:R-:W-:Y:S02]  /*1060*/  UISETP.NE.AND UP0, UPT, UR45, URZ, UPT ;  /* 0x0000003f2d00728c */ /* 0x000fe4000bf05270 */
[----:B------:R-:W-:Y:S02]  /*1070*/  UIMAD UR12, UR13, UR5, UR12 ;  /* 0x000000050d0c72a4 */ /* 0x000fe4000f8e020c */
[----:B------:R-:W-:-:S04]  /*1080*/  UIMAD UR4, UR4, UR17, UR15 ;  /* 0x00000011040472a4 */ /* 0x000fc8000f8e020f */
[----:B------:R-:W-:Y:S02]  /*1090*/  USEL UR42, UR4, UR12, !UP0 ;  /* 0x0000000c042a7287 */ /* 0x000fe4000c000000 */
[----:B------:R-:W-:-:S12]  /*10a0*/  USEL UR41, UR12, UR4, !UP0 ;  /* 0x000000040c297287 */ /* 0x000fd8000c000000 */
.L_x_8:
[----:B------:R-:W-:-:S08]  /*10b0*/  NOP ;  /* 0x0000000000007918 */ /* 0x000fd00000000000 */
[----:B------:R-:W1:Y:S02]  /*10c0*/  USETMAXREG.TRY_ALLOC.CTAPOOL UP0, 0xf0 ;  /* 0x000000f0000079c8 */ /* 0x000e640008000600 */
[----:B-1----:R-:W-:-:S13]  /*10d0*/  PLOP3.LUT P0, PT, PT, PT, UP0, 0x80, 0x0 ;  /* 0x000000000000781c */ /* 0x002fda0003f0f008 */
[----:B------:R-:W-:Y:S05]  /*10e0*/  @!P0 BRA `(.L_x_8) ;  /* 0xfffffffc00f08947 */ /* 0x000fea000383ffff */
[----:B------:R-:W-:Y:S01]  /*10f0*/  ULDC.64 UR4, c[0x0][0x598] ;  /* 0x0001660000047ab9 */ /* 0x000fe20000000a00 */
[----:B------:R-:W-:Y:S01]  /*1100*/  ULDC.64 UR36, c[0x0][0x208] ;  /* 0x0000820000247ab9 */ /* 0x000fe20000000a00 */
[----:B------:R-:W-:-:S04]  /*1110*/  ISETP.NE.U32.AND P0, PT, RZ, UR4, PT ;  /* 0x00000004ff007c0c */ /* 0x000fc8000bf05070 */
[----:B------:R-:W-:-:S13]  /*1120*/  ISETP.NE.AND.EX P0, PT, RZ, UR5, PT, P0 ;  /* 0x00000005ff007c0c */ /* 0x000fda000bf05300 */
[----:B------:R-:W-:Y:S05]  /*1130*/  @!P0 BRA `(.L_x_11) ;  /* 0x00000000001c8947 */ /* 0x000fea0003800000 */
[----:B------:R-:W1:Y:S02]  /*1140*/  LDC.64 R2, c[0x0][0x598] ;  /* 0x00016600ff027b82 */ /* 0x000e640000000a00 */
[----:B-1----:R-:W2:Y:S02]  /*1150*/  LDG.E.64 R2, desc[UR36][R2.64] ;  /* 0x0000002402027981 */ /* 0x002ea4000c1e1b00 */
[----:B--2---:R-:W-:-:S04]  /*1160*/  ISETP.NE.U32.AND P0, PT, R2, RZ, PT ;  /* 0x000000ff0200720c */ /* 0x004fc80003f05070 */
[----:B------:R-:W-:-:S13]  /*1170*/  ISETP.NE.AND.EX P0, PT, R3, RZ, PT, P0 ;  /* 0x000000ff0300720c */ /* 0x000fda0003f05300 */
[----:B------:R-:W-:Y:S05]  /*1180*/  @!P0 BRA `(.L_x_11) ;  /* 0x0000000000088947 */ /* 0x000fea0003800000 */
[----:B------:R1:W5:Y:S01]  /*1190*/  LD.E R2, desc[UR36][R2.64] ;  /* 0x0000002402027980 */ /* 0x000362000c101900 */
[----:B------:R-:W-:Y:S05]  /*11a0*/  BRA `(.L_x_12) ;  /* 0x0000000000247947 */ /* 0x000fea0003800000 */
.L_x_11:
[----:B------:R-:W-:Y:S02]  /*11b0*/  ULDC.64 UR4, c[0x0][0x588] ;  /* 0x0001620000047ab9 */ /* 0x000fe40000000a00 */
[----:B------:R-:W-:-:S04]  /*11c0*/  ISETP.NE.U32.AND P0, PT, RZ, UR4, PT ;  /* 0x00000004ff007c0c */ /* 0x000fc8000bf05070 */
[----:B------:R-:W-:-:S13]  /*11d0*/  ISETP.NE.AND.EX P0, PT, RZ, UR5, PT, P0 ;  /* 0x00000005ff007c0c */ /* 0x000fda000bf05300 */
[----:B------:R-:W-:Y:S05]  /*11e0*/  @!P0 BRA `(.L_x_13) ;  /* 0x00000000000c8947 */ /* 0x000fea0003800000 */
[----:B------:R-:W1:Y:S02]  /*11f0*/  LDC.64 R2, c[0x0][0x588] ;  /* 0x00016200ff027b82 */ /* 0x000e640000000a00 */
[----:B-1----:R2:W5:Y:S01]  /*1200*/  LDG.E R2, desc[UR36][R2.64] ;  /* 0x0000002402027981 */ /* 0x002562000c1e1900 */
[----:B------:R-:W-:Y:S05]  /*1210*/  BRA `(.L_x_12) ;  /* 0x0000000000087947 */ /* 0x000fea0003800000 */
.L_x_13:
[----:B------:R-:W-:Y:S02]  /*1220*/  ULDC UR4, c[0x0][0x580] ;  /* 0x0001600000047ab9 */ /* 0x000fe40000000800 */
[----:B------:R-:W-:-:S07]  /*1230*/  MOV R2, UR4 ;  /* 0x0000000400027c02 */ /* 0x000fce0008000f00 */
.L_x_12:
[----:B------:R-:W-:Y:S02]  /*1240*/  ULDC.64 UR4, c[0x0][0x5a0] ;  /* 0x0001680000047ab9 */ /* 0x000fe40000000a00 */
[----:B------:R-:W-:-:S04]  /*1250*/  ISETP.NE.U32.AND P0, PT, RZ, UR4, PT ;  /* 0x00000004ff007c0c */ /* 0x000fc8000bf05070 */
[----:B------:R-:W-:-:S13]  /*1260*/  ISETP.NE.AND.EX P0, PT, RZ, UR5, PT, P0 ;  /* 0x00000005ff007c0c */ /* 0x000fda000bf05300 */
[----:B------:R-:W-:Y:S05]  /*1270*/  @!P0 BRA `(.L_x_14) ;  /* 0x00000000001c8947 */ /* 0x000fea0003800000 */
[----:B------:R-:W3:Y:S02]  /*1280*/  LDC.64 R4, c[0x0][0x5a0] ;  /* 0x00016800ff047b82 */ /* 0x000ee40000000a00 */
[----:B---3--:R-:W3:Y:S02]  /*1290*/  LDG.E.64 R4, desc[UR36][R4.64] ;  /* 0x0000002404047981 */ /* 0x008ee4000c1e1b00 */
[----:B---3--:R-:W-:-:S04]  /*12a0*/  ISETP.NE.U32.AND P0, PT, R4, RZ, PT ;  /* 0x000000ff0400720c */ /* 0x008fc80003f05070 */
[----:B------:R-:W-:-:S13]  /*12b0*/  ISETP.NE.AND.EX P0, PT, R5, RZ, PT, P0 ;  /* 0x000000ff0500720c */ /* 0x000fda0003f05300 */
[----:B------:R-:W-:Y:S05]  /*12c0*/  @!P0 BRA `(.L_x_14) ;  /* 0x0000000000088947 */ /* 0x000fea0003800000 */
[----:B------:R3:W5:Y:S01]  /*12d0*/  LD.E R16, desc[UR36][R4.64] ;  /* 0x0000002404107980 */ /* 0x000762000c101900 */
[----:B------:R-:W-:Y:S05]  /*12e0*/  BRA `(.L_x_15) ;  /* 0x0000000000247947 */ /* 0x000fea0003800000 */
.L_x_14:
[----:B------:R-:W-:Y:S02]  /*12f0*/  ULDC.64 UR4, c[0x0][0x590] ;  /* 0x0001640000047ab9 */ /* 0x000fe40000000a00 */
[----:B------:R-:W-:-:S04]  /*1300*/  ISETP.NE.U32.AND P0, PT, RZ, UR4, PT ;  /* 0x00000004ff007c0c */ /* 0x000fc8000bf05070 */
[----:B------:R-:W-:-:S13]  /*1310*/  ISETP.NE.AND.EX P0, PT, RZ, UR5, PT, P0 ;  /* 0x00000005ff007c0c */ /* 0x000fda000bf05300 */
[----:B------:R-:W-:Y:S05]  /*1320*/  @!P0 BRA `(.L_x_16) ;  /* 0x00000000000c8947 */ /* 0x000fea0003800000 */
[----:B------:R-:W3:Y:S02]  /*1330*/  LDC.64 R4, c[0x0][0x590] ;  /* 0x00016400ff047b82 */ /* 0x000ee40000000a00 */
[----:B---3--:R4:W5:Y:S01]  /*1340*/  LDG.E R16, desc[UR36][R4.64] ;  /* 0x0000002404107981 */ /* 0x008962000c1e1900 */
[----:B------:R-:W-:Y:S05]  /*1350*/  BRA `(.L_x_15) ;  /* 0x0000000000087947 */ /* 0x000fea0003800000 */
.L_x_16:
[----:B------:R-:W-:Y:S02]  /*1360*/  ULDC UR4, c[0x0][0x584] ;  /* 0x0001610000047ab9 */ /* 0x000fe40000000800 */
[----:B------:R-:W-:-:S07]  /*1370*/  IMAD.U32 R16, RZ, RZ, UR4 ;  /* 0x00000004ff107e24 */ /* 0x000fce000f8e00ff */
.L_x_15:
[----:B------:R-:W-:-:S13]  /*1380*/  LOP3.LUT P0, RZ, R0, 0xff, RZ, 0xc0, !PT ;  /* 0x000000ff00ff7812 */ /* 0x000fda000780c0ff */
[----:B------:R-:W-:Y:S05]  /*1390*/  @!P0 EXIT ;  /* 0x000000000000894d */ /* 0x000fea0003800000 */
[----:B------:R-:W-:Y:S01]  /*13a0*/  ULDC UR4, c[0x0][0x28c] ;  /* 0x0000a30000047ab9 */ /* 0x000fe20000000800 */
[----:B------:R-:W-:Y:S01]  /*13b0*/  UMOV UR38, URZ ;  /* 0x0000003f00267c82 */ /* 0x000fe20008000000 */
[----:B------:R-:W-:Y:S01]  /*13c0*/  UIADD3 UR4, UR4, 0x1f, URZ ;  /* 0x0000001f04047890 */ /* 0x000fe2000fffe03f */
[----:B------:R-:W-:-:S03]  /*13d0*/  UMOV UR39, URZ ;  /* 0x0000003f00277c82 */ /* 0x000fc60008000000 */
[----:B------:R-:W-:-:S04]  /*13e0*/  USHF.R.S32.HI UR5, URZ, 0x1f, UR4 ;  /* 0x0000001f3f057899 */ /* 0x000fc80008011404 */
[----:B------:R-:W-:-:S04]  /*13f0*/  ULEA.HI UR5, UR5, UR4, URZ, 0x5 ;  /* 0x0000000405057291 */ /* 0x000fc8000f8f283f */
[----:B------:R-:W-:-:S12]  /*1400*/  USHF.R.S32.HI UR44, URZ, 0x5, UR5 ;  /* 0x000000053f2c7899 */ /* 0x000fd80008011405 */
.L_x_546:
[----:B------:R-:W0:Y:S01]  /*1410*/  S2R R0, SR_TID.X ;  /* 0x0000000000007919 */ /* 0x000e220000002100 */
[----:B-1----:R-:W1:Y:S01]  /*1420*/  S2UR UR7, SR_CgaCtaId ;  /* 0x00000000000779c3 */ /* 0x002e620000008800 */
[----:B------:R-:W-:Y:S02]  /*1430*/  UMOV UR6, 0x400 ;  /* 0x0000040000067882 */ /* 0x000fe40000000000 */
[----:B-1----:R-:W-:Y:S01]  /*1440*/  ULEA UR6, UR7, UR6, 0x18 ;  /* 0x0000000607067291 */ /* 0x002fe2000f8ec03f */
[----:B0-----:R-:W-:-:S04]  /*1450*/  LOP3.LUT R0, R0, 0x80, RZ, 0xc0, !PT ;  /* 0x0000008000007812 */ /* 0x001fc800078ec0ff */
[----:B------:R-:W-:-:S06]  /*1460*/  SHF.R.U32.HI R0, RZ, 0x7, R0 ;  /* 0x00000007ff007819 */ /* 0x000fcc0000011600 */
[----:B------:R-:W0:Y:S02]  /*1470*/  SHFL.IDX PT, R0, R0, RZ, 0x1f ;  /* 0x00001fff00007589 */ /* 0x000e2400000e0000 */
[----:B0-----:R-:W-:-:S13]  /*1480*/  R2UR UR4, R0 ;  /* 0x00000000000472ca */ /* 0x001fda00000e0000 */
[----:B------:R-:W-:-:S04]  /*1490*/  ULEA.HI UR5, UR4, UR4, URZ, 0x1 ;  /* 0x0000000404057291 */ /* 0x000fc8000f8f083f */
[----:B------:R-:W-:-:S04]  /*14a0*/  ULOP3.LUT UR5, UR5, 0xffffe, URZ, 0xc0, !UPT ;  /* 0x000ffffe05057892 */ /* 0x000fc8000f8ec03f */
[----:B------:R-:W-:-:S03]  /*14b0*/  UIADD3 UR5, UR4, -UR5, URZ ;  /* 0x8000000504057290 */ /* 0x000fc6000fffe03f */
[----:B------:R-:W-:Y:S01]  /*14c0*/  ULDC UR4, c[0x0][0x28c] ;  /* 0x0000a30000047ab9 */ /* 0x000fe20000000800 */
[----:B------:R-:W-:Y:S01]  /*14d0*/  ULEA UR5, UR5, UR6, 0xc ;  /* 0x0000000605057291 */ /* 0x000fe2000f8e603f */
[----:B------:R-:W-:-:S03]  /*14e0*/  ISETP.LT.AND P0, PT, RZ, UR4, PT ;  /* 0x00000004ff007c0c */ /* 0x000fc6000bf01270 */
[----:B------:R-:W-:-:S04]  /*14f0*/  UIADD3 UR5, UR5, 0x180, URZ ;  /* 0x0000018005057890 */ /* 0x000fc8000fffe03f */
[----:B------:R-:W-:-:S04]  /*1500*/  USHF.R.U32.HI UR5, URZ, 0x4, UR5 ;  /* 0x000000043f057899 */ /* 0x000fc80008011605 */
[----:B------:R-:W-:Y:S02]  /*1510*/  ULOP3.LUT UR46, UR5, 0x3fff, URZ, 0xc0, !UPT ;  /* 0x00003fff052e7892 */ /* 0x000fe4000f8ec03f */
[----:B---3--:R-:W-:Y:S10]  /*1520*/  @P0 BRA `(.L_x_17) ;  /* 0x0000000000400947 */ /* 0x008ff40003800000 */
[----:B------:R-:W-:Y:S01]  /*1530*/  MOV R0, 0x0 ;  /* 0x0000000000007802 */ /* 0x000fe20000000f00 */
[----:B------:R-:W-:Y:S01]  /*1540*/  ULDC.64 UR4, c[0x4][0x68] ;  /* 0x01001a0000047ab9 */ /* 0x000fe20000000a00 */
[----:B------:R-:W-:Y:S01]  /*1550*/  ULDC.64 UR6, c[0x4][0x8] ;  /* 0x0100020000067ab9 */ /* 0x000fe20000000a00 */
[----:B---34-:R-:W-:Y:S01]  /*1560*/  IMAD.U32 R4, RZ, RZ, UR4 ;  /* 0x00000004ff047e24 */ /* 0x018fe2000f8e00ff */
[----:B------:R0:W1:Y:S01]  /*1570*/  LDC.64 R14, c[0x4][R0] ;  /* 0x01000000000e7b82 */ /* 0x0000620000000a00 */
[----:B------:R-:W-:Y:S01]  /*1580*/  IMAD.U32 R5, RZ, RZ, UR5 ;  /* 0x00000005ff057e24 */ /* 0x000fe2000f8e00ff */
[----:B------:R-:W-:Y:S01]  /*1590*/  ULDC.64 UR4, c[0x4][0x70] ;  /* 0x01001c0000047ab9 */ /* 0x000fe20000000a00 */
[----:B------:R-:W-:Y:S01]  /*15a0*/  IMAD.U32 R10, RZ, RZ, UR6 ;  /* 0x00000006ff0a7e24 */ /* 0x000fe2000f8e00ff */
[----:B------:R-:W-:Y:S01]  /*15b0*/  MOV R13, RZ ;  /* 0x000000ff000d7202 */ /* 0x000fe20000000f00 */
[----:B------:R-:W-:Y:S02]  /*15c0*/  IMAD.U32 R6, RZ, RZ, UR4 ;  /* 0x00000004ff067e24 */ /* 0x000fe4000f8e00ff */
[----:B------:R-:W-:-:S02]  /*15d0*/  IMAD.U32 R7, RZ, RZ, UR5 ;  /* 0x00000005ff077e24 */ /* 0x000fc4000f8e00ff */
[----:B------:R-:W-:Y:S02]  /*15e0*/  IMAD.U32 R11, RZ, RZ, UR7 ;  /* 0x00000007ff0b7e24 */ /* 0x000fe4000f8e00ff */
[----:B------:R-:W-:Y:S02]  /*15f0*/  IMAD.MOV.U32 R8, RZ, RZ, 0x1e1 ;  /* 0x000001e1ff087424 */ /* 0x000fe400078e00ff */
[----:B0-----:R-:W-:-:S07]  /*1600*/  IMAD.MOV.U32 R12, RZ, RZ, 0x1 ;  /* 0x00000001ff0c7424 */ /* 0x001fce00078e00ff */
[----:B------:R-:W-:-:S07]  /*1610*/  LEPC R20, `(.L_x_17) ;  /* 0x000000001014794e */ /* 0x000fce0000000000 */
[----:B-12--5:R-:W-:Y:S05]  /*1620*/  CALL.ABS.NOINC R14 ;  /* 0x000000000e007343 */ /* 0x026fea0003c00000 */
.L_x_17:
[----:B------:R-:W-:-:S06]  /*1630*/  ULOP3.LUT UR4, UR40, 0x1, URZ, 0xfc, !UPT ;  /* 0x0000000128047892 */ /* 0x000fcc000f8efc3f */
[----:B------:R-:W-:-:S05]  /*1640*/  IMAD.U32 R0, RZ, RZ, UR4 ;  /* 0x00000004ff007e24 */ /* 0x000fca000f8e00ff */
[----:B------:R-:W-:-:S13]  /*1650*/  ISETP.NE.AND P0, PT, R0, 0x3, PT ;  /* 0x000000030000780c */ /* 0x000fda0003f05270 */
[----:B------:R-:W-:Y:S05]  /*1660*/  @!P0 BRA `(.L_x_18) ;  /* 0x0000000000048947 */ /* 0x000fea0003800000 */
[----:B------:R-:W-:Y:S01]  /*1670*/  BPT.TRAP 0x1 ;  /* 0x000000040000795c */ /* 0x000fe20000300000 */
.L_x_18:
[----:B------:R-:W0:Y:S01]  /*1680*/  S2UR UR5, SR_CgaCtaId ;  /* 0x00000000000579c3 */ /* 0x000e220000008800 */
[----:B------:R-:W-:Y:S01]  /*1690*/  UMOV UR4, 0x400 ;  /* 0x0000040000047882 */ /* 0x000fe20000000000 */
[----:B--2---:R-:W-:Y:S02]  /*16a0*/  IMAD.U32 R3, RZ, RZ, UR38 ;  /* 0x00000026ff037e24 */ /* 0x004fe4000f8e00ff */
[----:B---34-:R-:W-:-:S03]  /*16b0*/  IMAD.U32 R5, RZ, RZ, UR39 ;  /* 0x00000027ff057e24 */ /* 0x018fc6000f8e00ff */
[----:B------:R-:W-:Y:S01]  /*16c0*/  SHF.L.U32 R3, R3, 0x1f, RZ ;  /* 0x0000001f03037819 */ /* 0x000fe200000006ff */
[----:B0-----:R-:W-:-:S06]  /*16d0*/  ULEA UR4, UR5, UR4, 0x18 ;  /* 0x0000000405047291 */ /* 0x001fcc000f8ec03f */
[----:B------:R-:W-:-:S04]  /*16e0*/  IMAD.U32 R0, RZ, RZ, UR4 ;  /* 0x00000004ff007e24 */ /* 0x000fc8000f8e00ff */
[----:B------:R-:W-:-:S04]  /*16f0*/  IMAD R4, R5, 0x8, R0 ;  /* 0x0000000805047824 */ /* 0x000fc800078e0200 */
[----:B------:R0:W1:Y:S01]  /*1700*/  SYNCS.PHASECHK.TRANS64.TRYWAIT P1, [R4+URZ], R3 ;  /* 0x00000003040075a7 */ /* 0x000062000802017f */
[----:B------:R-:W-:Y:S05]  /*1710*/  @!P0 BRA `(.L_x_19) ;  /* 0x0000000000048947 */ /* 0x000fea0003800000 */
[----:B------:R-:W-:Y:S01]  /*1720*/  BPT.TRAP 0x1 ;  /* 0x000000040000795c */ /* 0x000fe20000300000 */
.L_x_19:
[----:B-1----:R-:W-:Y:S05]  /*1730*/  @P1 BRA `(.L_x_20) ;  /* 0x0000000000081947 */ /* 0x002fea0003800000 */
[----:B------:R-:W1:Y:S02]  /*1740*/  SYNCS.PHASECHK.TRANS64.TRYWAIT P1, [R4+URZ], R3 ;  /* 0x00000003040075a7 */ /* 0x000e64000802017f */
[----:B-1----:R-:W-:Y:S05]  /*1750*/  @!P1 BRA `(.L_x_21) ;  /* 0x0000016400209947 */ /* 0x002fea0003800000 */
.L_x_20:
[----:B------:R-:W-:-:S04]  /*1760*/  UISETP.LT.AND UP0, UPT, UR44, 0x1, UPT ;  /* 0x000000012c00788c */ /* 0x000fc8000bf01270 */
[----:B------:R-:W-:-:S06]  /*1770*/  USEL UR4, UR44, 0x1, UP0 ;  /* 0x000000012c047887 */ /* 0x000fcc0008000000 */
[----:B01----:R-:W-:Y:S01]  /*1780*/  IMAD.U32 R4, RZ, RZ, UR4 ;  /* 0x00000004ff047e24 */ /* 0x003fe2000f8e00ff */
[----:B------:R-:W-:Y:S05]  /*1790*/  WARPSYNC.ALL ;  /* 0x0000000000007948 */ /* 0x000fea0003800000 */
[----:B------:R-:W-:-:S04]  /*17a0*/  IADD3 R4, -R4, UR44, RZ ;  /* 0x0000002c04047c10 */ /* 0x000fc8000fffe1ff */
[----:B------:R-:W-:Y:S02]  /*17b0*/  ISETP.GE.AND P1, PT, R4, 0x1, PT ;  /* 0x000000010400780c */ /* 0x000fe40003f26270 */
[----:B------:R-:W-:Y:S01]  /*17c0*/  R2UR UR4, R0 ;  /* 0x00000000000472ca */ /* 0x000fe200000e0000 */
[----:B------:R-:W-:Y:S01]  /*17d0*/  ULOP3.LUT UR8, UR46, 0x10000, URZ, 0xfc, !UPT ;  /* 0x000100002e087892 */ /* 0x000fe2000f8efc3f */
[----:B------:R-:W-:Y:S01]  /*17e0*/  WARPGROUP.ARRIVE ;  /* 0x00000000000079c5 */ /* 0x000fe20000000000 */
[----:B------:R-:W-:Y:S01]  /*17f0*/  UMOV UR5, 0x80000020 ;  /* 0x8000002000057882 */ /* 0x000fe20000000000 */
[----:B------:R-:W-:Y:S01]  /*1800*/  UMOV UR7, 0x80000020 ;  /* 0x8000002000077882 */ /* 0x000fe20000000000 */
[----:B------:R-:W-:-:S08]  /*1810*/  ULEA UR10, UR39, UR8, 0xa ;  /* 0x00000008270a7291 */ /* 0x000fd0000f8e503f */
[----:B------:R-:W-:-:S04]  /*1820*/  UIADD3 UR4, UR4, 0x1c180, URZ ;  /* 0x0001c18004047890 */ /* 0x000fc8000fffe03f */
[----:B------:R-:W-:-:S04]  /*1830*/  USHF.R.U32.HI UR4, URZ, 0x4, UR4 ;  /* 0x000000043f047899 */ /* 0x000fc80008011604 */
[----:B------:R-:W-:-:S04]  /*1840*/  ULOP3.LUT UR4, UR4, 0x3fff, URZ, 0xc0, !UPT ;  /* 0x00003fff04047892 */ /* 0x000fc8000f8ec03f */
[----:B------:R-:W-:-:S03]  /*1850*/  ULOP3.LUT UR9, UR4, 0x10000, URZ, 0xfc, !UPT ;  /* 0x0001000004097892 */ /* 0x000fc6000f8efc3f */
[----:B------:R-:W-:Y:S01]  /*1860*/  UMOV UR4, UR10 ;  /* 0x0000000a00047c82 */ /* 0x000fe20008000000 */
[----:B------:R-:W-:-:S07]  /*1870*/  ULEA UR11, UR39, UR9, 0xa ;  /* 0x00000009270b7291 */ /* 0x000fce000f8e503f */
[----:B------:R-:W-:Y:S02]  /*1880*/  UMOV UR6, UR11 ;  /* 0x0000000b00067c82 */ /* 0x000fe40008000000 */
[----:B------:R-:W-:Y:S01]  /*1890*/  HGMMA.64x256x16.F32.BF16 R24, gdesc[UR4], RZ, !UPT, gsb0 ;  /* 0x03e00000041879f0 */ /* 0x000fe2000c0018ff */
[----:B------:R-:W-:Y:S01]  /*18a0*/  UIADD3 UR4, UR10, 0x200, URZ ;  /* 0x000002000a047890 */ /* 0x000fe2000fffe03f */
[----:B------:R-:W-:Y:S01]  /*18b0*/  UMOV UR5, 0x80000020 ;  /* 0x8000002000057882 */ /* 0x000fe20000000000 */
[----:B------:R-:W-:Y:S02]  /*18c0*/  WARPGROUP.DEPBAR.LE gsb0, 0x0 ;  /* 0x00008000000079c5 */ /* 0x000fe40000010000 */
[----:B------:R-:W-:Y:S01]  /*18d0*/  STL.64 [R1], R24 ;  /* 0x0000001801007387 */ /* 0x000fe20000100a00 */
[----:B------:R-:W-:Y:S01]  /*18e0*/  IMAD.MOV.U32 R235, RZ, RZ, R51 ;  /* 0x000000ffffeb7224 */ /* 0x000fe200078e0033 */
[----:B------:R-:W-:Y:S01]  /*18f0*/  MOV R232, R54 ;  /* 0x0000003600e87202 */ /* 0x000fe20000000f00 */
[----:B------:R-:W-:Y:S01]  /*1900*/  IMAD.MOV.U32 R234, RZ, RZ, R52 ;  /* 0x000000ffffea7224 */ /* 0x000fe200078e0034 */
[----:B------:R-:W-:Y:S01]  /*1910*/  STL.64 [R1+0x8], R26 ;  /* 0x0000081a01007387 */ /* 0x000fe20000100a00 */
        /* <DEDUP_REMOVED lines=36> */
[----:B------:R-:W-:-:S02]  /*1b60*/  IMAD.MOV.U32 R157, RZ, RZ, R73 ;  /* 0x000000ffff9d7224 */ /* 0x000fc400078e0049 */
[----:B------:R-:W-:Y:S01]  /*1b70*/  IMAD.MOV.U32 R159, RZ, RZ, R75 ;  /* 0x000000ffff9f7224 */ /* 0x000fe200078e004b */
[----:B------:R-:W-:Y:S01]  /*1b80*/  STL.64 [R1+0x58], R46 ;  /* 0x0000582e01007387 */ /* 0x000fe20000100a00 */
[----:B------:R-:W-:Y:S02]  /*1b90*/  IMAD.MOV.U32 R160, RZ, RZ, R76 ;  /* 0x000000ffffa07224 */ /* 0x000fe400078e004c */
[----:B------:R-:W-:Y:S01]  /*1ba0*/  IMAD.MOV.U32 R161, RZ, RZ, R77 ;  /* 0x000000ffffa17224 */ /* 0x000fe200078e004d */
[----:B------:R-:W-:Y:S01]  /*1bb0*/  STL.64 [R1+0x60], R48 ;  /* 0x0000603001007387 */ /* 0x000fe20000100a00 */
[----:B------:R-:W-:Y:S02]  /*1bc0*/  IMAD.MOV.U32 R162, RZ, RZ, R78 ;  /* 0x000000ffffa27224 */ /* 0x000fe400078e004e */
[----:B------:R-:W-:Y:S01]  /*1bd0*/  IMAD.MOV.U32 R163, RZ, RZ, R79 ;  /* 0x000000ffffa37224 */ /* 0x000fe200078e004f */
[----:B------:R0:W-:Y:S01]  /*1be0*/  STL [R1+0x68], R50 ;  /* 0x0000683201007387 */ /* 0x0001e20000100800 */
[----:B------:R-:W-:-:S02]  /*1bf0*/  IMAD.MOV.U32 R164, RZ, RZ, R80 ;  /* 0x000000ffffa47224 */ /* 0x000fc400078e0050 */
[----:B------:R-:W-:Y:S01]  /*1c00*/  IMAD.MOV.U32 R165, RZ, RZ, R81 ;  /* 0x000000ffffa57224 */ /* 0x000fe200078e0051 */
[----:B------:R-:W-:Y:S01]  /*1c10*/  STL [R1+0x2b8], R152 ;  /* 0x0002b89801007387 */ /* 0x000fe20000100800 */
[----:B------:R-:W-:Y:S02]  /*1c20*/  IMAD.MOV.U32 R166, RZ, RZ, R82 ;  /* 0x000000ffffa67224 */ /* 0x000fe400078e0052 */
[----:B------:R-:W-:Y:S02]  /*1c30*/  IMAD.MOV.U32 R167, RZ, RZ, R83 ;  /* 0x000000ffffa77224 */ /* 0x000fe400078e0053 */
[----:B------:R-:W-:Y:S02]  /*1c40*/  IMAD.MOV.U32 R169, RZ, RZ, R85 ;  /* 0x000000ffffa97224 */ /* 0x000fe400078e0055 */
[----:B------:R-:W-:Y:S02]  /*1c50*/  IMAD.MOV.U32 R170, RZ, RZ, R86 ;  /* 0x000000ffffaa7224 */ /* 0x000fe400078e0056 */
[----:B------:R-:W-:-:S02]  /*1c60*/  IMAD.MOV.U32 R171, RZ, RZ, R87 ;  /* 0x000000ffffab7224 */ /* 0x000fc400078e0057 */
[----:B------:R-:W-:Y:S02]  /*1c70*/  IMAD.MOV.U32 R172, RZ, RZ, R88 ;  /* 0x000000ffffac7224 */ /* 0x000fe400078e0058 */
        /* <DEDUP_REMOVED lines=57> */
[----:B0-----:R-:W-:-:S06]  /*2010*/  WARPGROUP.ARRIVE ;  /* 0x00000000000079c5 */ /* 0x001fcc0000000000 */
[----:B------:R-:W-:Y:S03]  /*2020*/  HGMMA.64x256x16.F32.BF16 R24, gdesc[UR4], RZ, !UPT, gsb0 ;  /* 0x03e00000041879f0 */ /* 0x000fe6000c0018ff */
[----:B------:R-:W-:Y:S02]  /*2030*/  WARPGROUP.DEPBAR.LE gsb0, 0x0 ;  /* 0x00008000000079c5 */ /* 0x000fe40000010000 */
[----:B------:R-:W-:Y:S04]  /*2040*/  STL.64 [R1+0x2b0], R150 ;  /* 0x0002b09601007387 */ /* 0x000fe80000100a00 */
        /* <DEDUP_REMOVED lines=20> */
[----:B------:R0:W-:Y:S04]  /*2190*/  STL.64 [R1+0x208], R108 ;  /* 0x0002086c01007387 */ /* 0x0001e80000100a00 */
[----:B0-----:R-:W2:Y:S04]  /*21a0*/  LDL.LU R108, [R1] ;  /* 0x00000000016c7983 */ /* 0x001ea80000300800 */
[----:B------:R-:W2:Y:S04]  /*21b0*/  LDL.LU R109, [R1+0x4] ;  /* 0x00000400016d7983 */ /* 0x000ea80000300800 */
        /* <DEDUP_REMOVED lines=24> */
[----:B------:R-:W2:Y:S01]  /*2340*/  LDL.LU R134, [R1+0x68] ;  /* 0x0000680001867983 */ /* 0x000ea20000300800 */
[----:B------:R-:W-:Y:S01]  /*2350*/  IMAD.MOV.U32 R135, RZ, RZ, R235 ;  /* 0x000000ffff877224 */ /* 0x000fe200078e00eb */
[----:B------:R-:W-:Y:S01]  /*2360*/  MOV R137, R233 ;  /* 0x000000e900897202 */ /* 0x000fe20000000f00 */
[----:B------:R-:W-:Y:S01]  /*2370*/  IMAD.MOV.U32 R136, RZ, RZ, R234 ;  /* 0x000000ffff887224 */ /* 0x000fe200078e00ea */
[----:B------:R-:W-:Y:S01]  /*2380*/  MOV R147, R223 ;  /* 0x000000df00937202 */ /* 0x000fe20000000f00 */
[----:B------:R-:W-:Y:S01]  /*2390*/  IMAD.MOV.U32 R138, RZ, RZ, R232 ;  /* 0x000000ffff8a7224 */ /* 0x000fe200078e00e8 */
[----:B------:R-:W-:Y:S01]  /*23a0*/  MOV R232, R7 ;  /* 0x0000000700e87202 */ /* 0x000fe20000000f00 */
[----:B------:R-:W-:Y:S01]  /*23b0*/  IMAD.MOV.U32 R139, RZ, RZ, R231 ;  /* 0x000000ffff8b7224 */ /* 0x000fe200078e00e7 */
[----:B------:R-:W-:Y:S01]  /*23c0*/  UIADD3 UR4, UR10, 0x2, URZ ;  /* 0x000000020a047890 */ /* 0x000fe2000fffe03f */
[----:B------:R-:W-:Y:S01]  /*23d0*/  IMAD.MOV.U32 R140, RZ, RZ, R230 ;  /* 0x000000ffff8c7224 */ /* 0x000fe200078e00e6 */
[----:B------:R-:W-:Y:S01]  /*23e0*/  UIADD3 UR6, UR11, 0x2, URZ ;  /* 0x000000020b067890 */ /* 0x000fe2000fffe03f */
[----:B------:R-:W-:Y:S01]  /*23f0*/  IMAD.MOV.U32 R141, RZ, RZ, R229 ;  /* 0x000000ffff8d7224 */ /* 0x000fe200078e00e5 */
[----:B------:R-:W-:Y:S01]  /*2400*/  UMOV UR5, 0x80000020 ;  /* 0x8000002000057882 */ /* 0x000fe20000000000 */
[----:B------:R-:W-:Y:S01]  /*2410*/  IMAD.MOV.U32 R142, RZ, RZ, R228 ;  /* 0x000000ffff8e7224 */ /* 0x000fe200078e00e4 */
[----:B------:R-:W-:Y:S01]  /*2420*/  UMOV UR7, 0x80000020 ;  /* 0x8000002000077882 */ /* 0x000fe20000000000 */
[----:B------:R-:W-:-:S02]  /*2430*/  IMAD.MOV.U32 R143, RZ, RZ, R227 ;  /* 0x000000ffff8f7224 */ /* 0x000fc400078e00e3 */
[----:B------:R-:W-:Y:S02]  /*2440*/  IMAD.MOV.U32 R144, RZ, RZ, R226 ;  /* 0x000000ffff907224 */ /* 0x000fe400078e00e2 */
[----:B------:R-:W-:Y:S02]  /*2450*/  IMAD.MOV.U32 R145, RZ, RZ, R225 ;  /* 0x000000ffff917224 */ /* 0x000fe400078e00e1 */
[----:B------:R-:W-:Y:S02]  /*2460*/  IMAD.MOV.U32 R146, RZ, RZ, R224 ;  /* 0x000000ffff927224 */ /* 0x000fe400078e00e0 */
[----:B------:R-:W-:Y:S01]  /*2470*/  IMAD.MOV.U32 R148, RZ, RZ, R222 ;  /* 0x000000ffff947224 */ /* 0x000fe200078e00de */
[----:B------:R-:W-:Y:S01]  /*2480*/  MOV R222, R19 ;  /* 0x0000001300de7202 */ /* 0x000fe20000000f00 */
        /* <DEDUP_REMOVED lines=19> */
[----:B------:R-:W-:-:S06]  /*25c0*/  IMAD.MOV.U32 R235, RZ, RZ, R3 ;  /* 0x000000ffffeb7224 */ /* 0x000fcc00078e0003 */
[----:B--2---:R-:W-:-:S06]  /*25d0*/  WARPGROUP.ARRIVE ;  /* 0x00000000000079c5 */ /* 0x004fcc0000000000 */
[----:B------:R-:W-:Y:S03]  /*25e0*/  HGMMA.64x256x16.F32.BF16 R108, gdesc[UR4], R108, gsb0 ;  /* 0x03e00000046c79f0 */ /* 0x000fe6000800186c */
[----:B------:R-:W-:Y:S02]  /*25f0*/  WARPGROUP.DEPBAR.LE gsb0, 0x0 ;  /* 0x00008000000079c5 */ /* 0x000fe40000010000 */
[----:B------:R-:W-:Y:S04]  /*2600*/  STL.64 [R1], R108 ;  /* 0x0000006c01007387 */ /* 0x000fe80000100a00 */
        /* <DEDUP_REMOVED lines=63> */
[----:B0-----:R1:W5:Y:S04]  /*2a00*/  LDL.LU R152, [R1+0x2b8] ;  /* 0x0002b80001987983 */ /* 0x0013680000300800 */
[----:B------:R-:W2:Y:S04]  /*2a10*/  LDL.LU.64 R150, [R1+0x2b0] ;  /* 0x0002b00001967983 */ /* 0x000ea80000300a00 */
        /* <DEDUP_REMOVED lines=20> */
[----:B------:R-:W2:Y:S01]  /*2b60*/  LDL.LU.64 R108, [R1+0x208] ;  /* 0x00020800016c7983 */ /* 0x000ea20000300a00 */
[----:B------:R-:W-:Y:S01]  /*2b70*/  UIADD3 UR4, UR10, 0x202, URZ ;  /* 0x000002020a047890 */ /* 0x000fe2000fffe03f */
[----:B------:R-:W-:Y:S01]  /*2b80*/  UMOV UR5, 0x80000020 ;  /* 0x8000002000057882 */ /* 0x000fe20000000000 */
[----:B--2---:R-:W-:-:S07]  /*2b90*/  WARPGROUP.ARRIVE ;  /* 0x00000000000079c5 */ /* 0x004fce0000000000 */
[----:B------:R-:W-:Y:S03]  /*2ba0*/  HGMMA.64x256x16.F32.BF16 R24, gdesc[UR4], R24, gsb0 ;  /* 0x03e00000041879f0 */ /* 0x000fe60008001818 */
[----:B------:R-:W-:Y:S02]  /*2bb0*/  WARPGROUP.DEPBAR.LE gsb0, 0x0 ;  /* 0x00008000000079c5 */ /* 0x000fe40000010000 */
[----:B-1----:R-:W-:Y:S05]  /*2bc0*/  @!P1 BRA `(.L_x_22) ;  /* 0x0000002000949947 */ /* 0x002fea0003800000 */
[----:B------:R-:W-:Y:S02]  /*2bd0*/  UIADD3 UR4, UR39, 0x1, URZ ;  /* 0x0000000127047890 */ /* 0x000fe4000fffe03f */
[----:B------:R-:W-:Y:S02]  /*2be0*/  UMOV UR11, UR39 ;  /* 0x00000027000b7c82 */ /* 0x000fe40008000000 */
[----:B------:R-:W-:-:S04]  /*2bf0*/  UISETP.NE.AND UP0, UPT, UR4, 0x7, UPT ;  /* 0x000000070400788c */ /* 0x000fc8000bf05270 */
[----:B------:R-:W-:Y:S02]  /*2c00*/  USEL UR5, URZ, 0x1, UP0 ;  /* 0x000000013f057887 */ /* 0x000fe40008000000 */
[----:B------:R-:W-:Y:S02]  /*2c10*/  USEL UR10, UR4, URZ, UP0 ;  /* 0x0000003f040a7287 */ /* 0x000fe40008000000 */
[----:B------:R-:W-:-:S06]  /*2c20*/  ULOP3.LUT UR5, UR38, UR5, URZ, 0x3c, !UPT ;  /* 0x0000000526057292 */ /* 0x000fcc000f8e3c3f */
[----:B------:R-:W-:-:S07]  /*2c30*/  IMAD.U32 R3, RZ, RZ, UR5 ;  /* 0x00000005ff037e24 */ /* 0x000fce000f8e00ff */
.L_x_29:
[----:B------:R-:W-:Y:S05]  /*2c40*/  @!P0 BRA `(.L_x_23) ;  /* 0x0000000000048947 */ /* 0x000fea0003800000 */
[----:B------:R-:W-:Y:S01]  /*2c50*/  BPT.TRAP 0x1 ;  /* 0x000000040000795c */ /* 0x000fe20000300000 */
.L_x_23:
[----:B------:R-:W0:Y:S01]  /*2c60*/  S2UR UR5, SR_CgaCtaId ;  /* 0x00000000000579c3 */ /* 0x000e220000008800 */
[----:B------:R-:W-:Y:S01]  /*2c70*/  UMOV UR4, 0x400 ;  /* 0x0000040000047882 */ /* 0x000fe20000000000 */
[----:B------:R-:W-:Y:S01]  /*2c80*/  IMAD.U32 R5, RZ, RZ, UR10 ;  /* 0x0000000aff057e24 */ /* 0x000fe2000f8e00ff */
[----:B------:R-:W-:Y:S01]  /*2c90*/  SHF.L.U32 R6, R3, 0x1f, RZ ;  /* 0x0000001f03067819 */ /* 0x000fe200000006ff */
[----:B0-----:R-:W-:-:S06]  /*2ca0*/  ULEA UR4, UR5, UR4, 0x18 ;  /* 0x0000000405047291 */ /* 0x001fcc000f8ec03f */
[----:B------:R-:W-:-:S04]  /*2cb0*/  IMAD.U32 R0, RZ, RZ, UR4 ;  /* 0x00000004ff007e24 */ /* 0x000fc8000f8e00ff */
[----:B------:R-:W-:-:S04]  /*2cc0*/  IMAD R5, R5, 0x8, R0 ;  /* 0x0000000805057824 */ /* 0x000fc800078e0200 */
[----:B------:R0:W1:Y:S01]  /*2cd0*/  SYNCS.PHASECHK.TRANS64.TRYWAIT P1, [R5+URZ], R6 ;  /* 0x00000006050075a7 */ /* 0x000062000802017f */
[----:B------:R-:W-:Y:S05]  /*2ce0*/  @!P0 BRA `(.L_x_24) ;  /* 0x0000000000048947 */ /* 0x000fea0003800000 */
[----:B------:R-:W-:Y:S01]  /*2cf0*/  BPT.TRAP 0x1 ;  /* 0x000000040000795c */ /* 0x000fe20000300000 */
.L_x_24:
[----:B-1----:R-:W-:Y:S05]  /*2d00*/  @P1 BRA `(.L_x_25) ;  /* 0x0000000000081947 */ /* 0x002fea0003800000 */
[----:B------:R-:W1:Y:S02]  /*2d10*/  SYNCS.PHASECHK.TRANS64.TRYWAIT P1, [R5+URZ], R6 ;  /* 0x00000006050075a7 */ /* 0x000e64000802017f */
[----:B-1----:R-:W-:Y:S05]  /*2d20*/  @!P1 BRA `(.L_x_26) ;  /* 0x0000014c00c09947 */ /* 0x002fea0003800000 */
.L_x_25:
        /* <DEDUP_REMOVED lines=64> */
[----:B--2---:R-:W2:Y:S04]  /*3130*/  LDL.LU.64 R24, [R1] ;  /* 0x0000000001187983 */ /* 0x004ea80000300a00 */
        /* <DEDUP_REMOVED lines=63> */
[----:B------:R-:W-:-:S02]  /*3530*/  ULEA UR12, UR10, UR8, 0xa ;  /* 0x000000080a0c7291 */ /* 0x000fc4000f8e503f */
[----:B------:R-:W-:Y:S01]  /*3540*/  ULEA UR13, UR10, UR9, 0xa ;  /* 0x000000090a0d7291 */ /* 0x000fe2000f8e503f */
[----:B------:R-:W-:Y:S01]  /*3550*/  UMOV UR5, 0x80000020 ;  /* 0x8000002000057882 */ /* 0x000fe20000000000 */
[----:B------:R-:W-:-:S03]  /*3560*/  UMOV UR7, 0x80000020 ;  /* 0x8000002000077882 */ /* 0x000fc60000000000 */
[----:B------:R-:W-:Y:S02]  /*3570*/  UMOV UR4, UR12 ;  /* 0x0000000c00047c82 */ /* 0x000fe40008000000 */
[----:B------:R-:W-:Y:S01]  /*3580*/  UMOV UR6, UR13 ;  /* 0x0000000d00067c82 */ /* 0x000fe20008000000 */
[----:B--2---:R-:W-:-:S06]  /*3590*/  WARPGROUP.ARRIVE ;  /* 0x00000000000079c5 */ /* 0x004fcc0000000000 */
[----:B------:R-:W-:Y:S03]  /*35a0*/  HGMMA.64x256x16.F32.BF16 R24, gdesc[UR4], R24, gsb0 ;  /* 0x03e00000041879f0 */ /* 0x000fe60008001818 */
[----:B------:R-:W-:Y:S02]  /*35b0*/  WARPGROUP.DEPBAR.LE gsb0, 0x0 ;  /* 0x00008000000079c5 */ /* 0x000fe40000010000 */
[----:B------:R-:W-:Y:S01]  /*35c0*/  STL.64 [R1], R24 ;  /* 0x0000001801007387 */ /* 0x000fe20000100a00 */
[----:B01----:R-:W-:Y:S01]  /*35d0*/  IMAD.MOV.U32 R6, RZ, RZ, R150 ;  /* 0x000000ffff067224 */ /* 0x003fe200078e0096 */
        /* <DEDUP_REMOVED lines=47> */
[----:B------:R0:W-:Y:S01]  /*38d0*/  STL.64 [R1+0x68], R50 ;  /* 0x0000683201007387 */ /* 0x0001e20000100a00 */
[----:B------:R-:W-:-:S02]  /*38e0*/  IMAD.MOV.U32 R207, RZ, RZ, R123 ;  /* 0x000000ffffcf7224 */ /* 0x000fc400078e007b */
[----:B------:R-:W-:Y:S01]  /*38f0*/  IMAD.MOV.U32 R204, RZ, RZ, R120 ;  /* 0x000000ffffcc7224 */ /* 0x000fe200078e0078 */
[----:B------:R-:W2:Y:S01]  /*3900*/  LDL.LU.64 R150, [R1+0x4b8] ;  /* 0x0004b80001967983 */ /* 0x000ea20000300a00 */
[----:B------:R-:W-:Y:S02]  /*3910*/  IMAD.MOV.U32 R205, RZ, RZ, R121 ;  /* 0x000000ffffcd7224 */ /* 0x000fe400078e0079 */
[----:B------:R-:W-:Y:S01]  /*3920*/  IMAD.MOV.U32 R202, RZ, RZ, R118 ;  /* 0x000000ffffca7224 */ /* 0x000fe200078e0076 */
[----:B------:R-:W2:Y:S01]  /*3930*/  LDL.LU.64 R148, [R1+0x4b0] ;  /* 0x0004b00001947983 */ /* 0x000ea20000300a00 */
[----:B------:R-:W-:Y:S02]  /*3940*/  IMAD.MOV.U32 R203, RZ, RZ, R119 ;  /* 0x000000ffffcb7224 */ /* 0x000fe400078e0077 */
[----:B------:R-:W-:Y:S01]  /*3950*/  IMAD.MOV.U32 R200, RZ, RZ, R116 ;  /* 0x000000ffffc87224 */ /* 0x000fe200078e0074 */
[----:B------:R-:W2:Y:S01]  /*3960*/  LDL.LU.64 R146, [R1+0x4a8] ;  /* 0x0004a80001927983 */ /* 0x000ea20000300a00 */
        /* <DEDUP_REMOVED lines=105> */
[----:B0-----:R-:W2:Y:S04]  /*4000*/  LDL.LU.64 R50, [R1+0x328] ;  /* 0x0003280001327983 */ /* 0x001ea80000300a00 */
        /* <DEDUP_REMOVED lines=14> */
[----:B------:R-:W-:-:S02]  /*40f0*/  UMOV UR5, 0x80000020 ;  /* 0x8000002000057882 */ /* 0x000fc40000000000 */
[----:B-----5:R-:W-:Y:S01]  /*4100*/  STL [R1+0x2b8], R152 ;  /* 0x0002b89801007387 */ /* 0x020fe20000100800 */
[----:B--2---:R-:W-:-:S06]  /*4110*/  WARPGROUP.ARRIVE ;  /* 0x00000000000079c5 */ /* 0x004fcc0000000000 */
[----:B------:R-:W-:Y:S03]  /*4120*/  HGMMA.64x256x16.F32.BF16 R24, gdesc[UR4], R24, gsb0 ;  /* 0x03e00000041879f0 */ /* 0x000fe60008001818 */
        /* <DEDUP_REMOVED lines=57> */
[----:B------:R-:W-:-:S02]  /*44c0*/  IMAD.MOV.U32 R140, RZ, RZ, R231 ;  /* 0x000000ffff8c7224 */ /* 0x000fc400078e00e7 */
[----:B------:R-:W-:Y:S02]  /*44d0*/  IMAD.MOV.U32 R141, RZ, RZ, R230 ;  /* 0x000000ffff8d7224 */ /* 0x000fe400078e00e6 */
[----:B------:R-:W-:Y:S02]  /*44e0*/  IMAD.MOV.U32 R142, RZ, RZ, R229 ;  /* 0x000000ffff8e7224 */ /* 0x000fe400078e00e5 */
[----:B------:R-:W-:Y:S02]  /*44f0*/  IMAD.MOV.U32 R143, RZ, RZ, R228 ;  /* 0x000000ffff8f7224 */ /* 0x000fe400078e00e4 */
[----:B------:R-:W-:Y:S02]  /*4500*/  IMAD.MOV.U32 R144, RZ, RZ, R227 ;  /* 0x000000ffff907224 */ /* 0x000fe400078e00e3 */
[----:B------:R-:W-:Y:S02]  /*4510*/  IMAD.MOV.U32 R145, RZ, RZ, R226 ;  /* 0x000000ffff917224 */ /* 0x000fe400078e00e2 */
[----:B------:R-:W-:-:S02]  /*4520*/  IMAD.MOV.U32 R146, RZ, RZ, R225 ;  /* 0x000000ffff927224 */ /* 0x000fc400078e00e1 */
[----:B------:R-:W-:Y:S01]  /*4530*/  IMAD.MOV.U32 R147, RZ, RZ, R224 ;  /* 0x000000ffff937224 */ /* 0x000fe200078e00e0 */
[----:B------:R-:W-:Y:S01]  /*4540*/  MOV R224, R18 ;  /* 0x0000001200e07202 */ /* 0x000fe20000000f00 */
        /* <DEDUP_REMOVED lines=18> */
[----:B------:R-:W-:Y:S01]  /*4670*/  IMAD.MOV.U32 R235, RZ, RZ, R5 ;  /* 0x000000ffffeb7224 */ /* 0x000fe200078e0005 */
[----:B------:R-:W-:Y:S02]  /*4680*/  UIADD3 UR4, UR12, 0x2, URZ ;  /* 0x000000020c047890 */ /* 0x000fe4000fffe03f */
[----:B------:R-:W-:Y:S01]  /*4690*/  UIADD3 UR6, UR13, 0x2, URZ ;  /* 0x000000020d067890 */ /* 0x000fe2000fffe03f */
[----:B------:R-:W-:Y:S01]  /*46a0*/  UMOV UR5, 0x80000020 ;  /* 0x8000002000057882 */ /* 0x000fe20000000000 */
[----:B------:R-:W-:Y:S01]  /*46b0*/  UMOV UR7, 0x80000020 ;  /* 0x8000002000077882 */ /* 0x000fe20000000000 */
        /* <DEDUP_REMOVED lines=96> */
[----:B------:R-:W-:Y:S01]  /*4cc0*/  BPT.TRAP 0x1 ;  /* 0x000000040000795c */ /* 0x000fe20000300000 */
.L_x_27:
[----:B------:R-:W-:Y:S01]  /*4cd0*/  ISETP.NE.AND P1, PT, R17, RZ, PT ;  /* 0x000000ff1100720c */ /* 0x000fe20003f25270 */
[----:B------:R-:W-:Y:S01]  /*4ce0*/  IMAD.U32 R5, RZ, RZ, UR11 ;  /* 0x0000000bff057e24 */ /* 0x000fe2000f8e00ff */
[----:B------:R-:W-:-:S11]  /*4cf0*/  UISETP.GT.U32.AND UP0, UPT, UR40, 0x1, UPT ;  /* 0x000000012800788c */ /* 0x000fd6000bf04070 */
[----:B------:R-:W-:-:S04]  /*4d00*/  @P1 IMAD R5, R5, 0x8, R0 ;  /* 0x0000000805051824 */ /* 0x000fc800078e0200 */
[----:B------:R-:W-:-:S05]  /*4d10*/  @P1 VIADD R5, R5, 0x38 ;  /* 0x0000003805051836 */ /* 0x000fca0000000000 */
[----:B-----5:R-:W-:-:S04]  /*4d20*/  @P1 PRMT R5, R152, 0x654, R5 ;  /* 0x0000065498051816 */ /* 0x020fc80000000005 */
[----:B------:R0:W-:Y:S01]  /*4d30*/  @P1 SYNCS.ARRIVE.TRANS64.RED.A1T0 RZ, [R5+URZ], RZ ;  /* 0x000000ff05ff19a7 */ /* 0x0001e2000810043f */
[----:B------:R-:W-:-:S13]  /*4d40*/  PLOP3.LUT P1, PT, PT, PT, UP0, 0x80, 0x0 ;  /* 0x000000000000781c */ /* 0x000fda0003f2f008 */
[----:B0-----:R-:W-:Y:S05]  /*4d50*/  @P1 BRA `(.L_x_28) ;  /* 0x0000000000041947 */ /* 0x001fea0003800000 */
[----:B------:R-:W-:Y:S01]  /*4d60*/  BPT.TRAP 0x1 ;  /* 0x000000040000795c */ /* 0x000fe20000300000 */
.L_x_28:
[----:B------:R-:W-:Y:S01]  /*4d70*/  UIADD3 UR10, UR10, 0x1, URZ ;  /* 0x000000010a0a7890 */ /* 0x000fe2000fffe03f */
[C---:B------:R-:W-:Y:S01]  /*4d80*/  ISETP.GT.AND P1, PT, R4.reuse, 0x1, PT ;  /* 0x000000010400780c */ /* 0x040fe20003f24270 */
[----:B------:R-:W-:Y:S01]  /*4d90*/  UIADD3 UR11, UR11, 0x1, URZ ;  /* 0x000000010b0b7890 */ /* 0x000fe2000fffe03f */
[----:B------:R-:W-:Y:S01]  /*4da0*/  VIADD R4, R4, 0xffffffff ;  /* 0xffffffff04047836 */ /* 0x000fe20000000000 */
[----:B------:R-:W-:Y:S02]  /*4db0*/  UISETP.NE.AND UP0, UPT, UR10, 0x7, UPT ;  /* 0x000000070a00788c */ /* 0x000fe4000bf05270 */
[----:B------:R-:W-:Y:S02]  /*4dc0*/  UISETP.NE.AND UP1, UPT, UR11, 0x7, UPT ;  /* 0x000000070b00788c */ /* 0x000fe4000bf25270 */
[----:B------:R-:W-:Y:S02]  /*4dd0*/  USEL UR4, URZ, 0x1, UP0 ;  /* 0x000000013f047887 */ /* 0x000fe40008000000 */
[----:B------:R-:W-:-:S02]  /*4de0*/  USEL UR10, UR10, URZ, UP0 ;  /* 0x0000003f0a0a7287 */ /* 0x000fc40008000000 */
[----:B------:R-:W-:Y:S02]  /*4df0*/  USEL UR11, UR11, URZ, UP1 ;  /* 0x0000003f0b0b7287 */ /* 0x000fe40008800000 */
[----:B------:R-:W-:Y:S01]  /*4e00*/  LOP3.LUT R3, R3, UR4, RZ, 0x3c, !PT ;  /* 0x0000000403037c12 */ /* 0x000fe2000f8e3cff */
[----:B------:R-:W-:Y:S09]  /*4e10*/  @P1 BRA `(.L_x_29) ;  /* 0xffffffdc00881947 */ /* 0x000ff2000383ffff */
.L_x_22:
[----:B------:R-:W0:Y:S02]  /*4e20*/  LDC R3, c[0x0][0x28c] ;  /* 0x0000a300ff037b82 */ /* 0x000e240000000800 */
[----:B0-----:R-:W-:-:S13]  /*4e30*/  ISETP.GE.AND P1, PT, R3, 0x1, PT ;  /* 0x000000010300780c */ /* 0x001fda0003f26270 */
[----:B------:R-:W-:Y:S05]  /*4e40*/  @!P1 BRA `(.L_x_30) ;  /* 0x00000000005c9947 */ /* 0x000fea0003800000 */
[----:B------:R-:W-:Y:S05]  /*4e50*/  @!P0 BRA `(.L_x_31) ;  /* 0x0000000000048947 */ /* 0x000fea0003800000 */
[----:B------:R-:W-:Y:S01]  /*4e60*/  BPT.TRAP 0x1 ;  /* 0x000000040000795c */ /* 0x000fe20000300000 */
.L_x_31:
[----:B------:R-:W-:Y:S01]  /*4e70*/  ISETP.NE.AND P0, PT, R17, RZ, PT ;  /* 0x000000ff1100720c */ /* 0x000fe20003f05270 */
[----:B------:R-:W-:-:S12]  /*4e80*/  BSSY B0, `(.L_x_32) ;  /* 0x000000f000007945 */ /* 0x000fd80003800000 */
[----:B------:R-:W-:Y:S05]  /*4e90*/  @!P0 BRA `(.L_x_33) ;  /* 0x0000000000348947 */ /* 0x000fea0003800000 */
[----:B------:R-:W-:-:S04]  /*4ea0*/  UISETP.LT.AND UP0, UPT, UR44, 0x1, UPT ;  /* 0x000000012c00788c */ /* 0x000fc8000bf01270 */
[----:B------:R-:W-:-:S04]  /*4eb0*/  USEL UR6, UR44, 0x1, UP0 ;  /* 0x000000012c067887 */ /* 0x000fc80008000000 */
[----:B------:R-:W-:-:S04]  /*4ec0*/  UIADD3 UR6, UR39, UR44, -UR6 ;  /* 0x0000002c27067290 */ /* 0x000fc8000fffe806 */
[----:B------:R-:W-:-:S04]  /*4ed0*/  UIMAD.WIDE.U32 UR4, UR6, 0x24924925, URZ ;  /* 0x24924925060478a5 */ /* 0x000fc8000f8e003f */
[----:B------:R-:W-:-:S04]  /*4ee0*/  UIADD3 UR4, UR6, -UR5, URZ ;  /* 0x8000000506047290 */ /* 0x000fc8000fffe03f */
[----:B------:R-:W-:-:S04]  /*4ef0*/  ULEA.HI UR4, UR4, UR5, URZ, 0x1f ;  /* 0x0000000504047291 */ /* 0x000fc8000f8ff83f */
[----:B------:R-:W-:-:S04]  /*4f00*/  USHF.R.U32.HI UR4, URZ, 0x2, UR4 ;  /* 0x000000023f047899 */ /* 0x000fc80008011604 */
[----:B------:R-:W-:-:S06]  /*4f10*/  UIMAD UR4, UR4, -0x7, UR6 ;  /* 0xfffffff9040478a4 */ /* 0x000fcc000f8e0206 */
[----:B------:R-:W-:-:S04]  /*4f20*/  IMAD.U32 R3, RZ, RZ, UR4 ;  /* 0x00000004ff037e24 */ /* 0x000fc8000f8e00ff */
[----:B------:R-:W-:-:S04]  /*4f30*/  IMAD R0, R3, 0x8, R0 ;  /* 0x0000000803007824 */ /* 0x000fc800078e0200 */
[----:B------:R-:W-:-:S05]  /*4f40*/  VIADD R0, R0, 0x38 ;  /* 0x0000003800007836 */ /* 0x000fca0000000000 */
[----:B-----5:R-:W-:-:S04]  /*4f50*/  PRMT R0, R152, 0x654, R0 ;  /* 0x0000065498007816 */ /* 0x020fc80000000000 */
[----:B------:R0:W-:Y:S03]  /*4f60*/  SYNCS.ARRIVE.TRANS64.RED.A1T0 RZ, [R0+URZ], RZ ;  /* 0x000000ff00ff79a7 */ /* 0x0001e6000810043f */
.L_x_33:
[----:B------:R-:W-:Y:S05]  /*4f70*/  BSYNC B0 ;  /* 0x0000000000007941 */ /* 0x000fea0003800000 */
.L_x_32:
[----:B------:R-:W-:-:S06]  /*4f80*/  UISETP.GT.U32.AND UP0, UPT, UR40, 0x1, UPT ;  /* 0x000000012800788c */ /* 0x000fcc000bf04070 */
[----:B------:R-:W-:-:S13]  /*4f90*/  PLOP3.LUT P0, PT, PT, PT, UP0, 0x80, 0x0 ;  /* 0x000000000000781c */ /* 0x000fda0003f0f008 */
[----:B------:R-:W-:Y:S05]  /*4fa0*/  @P0 BRA `(.L_x_30) ;  /* 0x0000000000040947 */ /* 0x000fea0003800000 */
[----:B------:R-:W-:Y:S01]  /*4fb0*/  BPT.TRAP 0x1 ;  /* 0x000000040000795c */ /* 0x000fe20000300000 */
.L_x_30:
[----:B------:R-:W1:Y:S01]  /*4fc0*/  S2R R8, SR_TID.X ;  /* 0x0000000000087919 */ /* 0x000e620000002100 */
[----:B------:R-:W-:Y:S01]  /*4fd0*/  IMAD.MOV.U32 R19, RZ, RZ, 0x6540 ;  /* 0x00006540ff137424 */ /* 0x000fe200078e00ff */
[----:B------:R-:W-:Y:S02]  /*4fe0*/  UIMAD.WIDE UR6, UR41, 0x100, URZ ;  /* 0x00000100290678a5 */ /* 0x000fe4000f8e023f */
[----:B------:R-:W-:Y:S01]  /*4ff0*/  USHF.R.S32.HI UR10, URZ, 0x1f, UR43 ;  /* 0x0000001f3f0a7899 */ /* 0x000fe2000801142b */
[----:B------:R-:W-:Y:S01]  /*5000*/  ULDC.64 UR8, c[0x0][0x5d0] ;  /* 0x0001740000087ab9 */ /* 0x000fe20000000a00 */
[----:B------:R-:W-:Y:S02]  /*5010*/  USHF.L.U32 UR41, UR41, 0x8, URZ ;  /* 0x0000000829297899 */ /* 0x000fe4000800063f */
[----:B------:R-:W-:Y:S02]  /*5020*/  UIMAD UR4, UR10, UR8, URZ ;  /* 0x000000080a0472a4 */ /* 0x000fe4000f8e023f */
[----:B------:R-:W-:-:S02]  /*5030*/  UIADD3 UR39, UR44, UR39, URZ ;  /* 0x000000272c277290 */ /* 0x000fc4000fffe03f */
[----:B------:R-:W-:Y:S02]  /*5040*/  UIMAD UR4, UR43, UR9, UR4 ;  /* 0x000000092b0472a4 */ /* 0x000fe4000f8e0204 */
[----:B------:R-:W-:Y:S01]  /*5050*/  UISETP.GT.U32.AND UP0, UPT, UR39, 0x6, UPT ;  /* 0x000000062700788c */ /* 0x000fe2000bf04070 */
[----:B------:R-:W-:Y:S01]  /*5060*/  ULDC UR9, c[0x0][0x284] ;  /* 0x0000a10000097ab9 */ /* 0x000fe20000000800 */
[----:B------:R-:W-:Y:S01]  /*5070*/  UISETP.GE.U32.AND UP1, UPT, UR44, 0x7, UPT ;  /* 0x000000072c00788c */ /* 0x000fe2000bf26070 */
[----:B------:R-:W-:Y:S01]  /*5080*/  IMAD.U32 R153, RZ, RZ, UR9 ;  /* 0x00000009ff997e24 */ /* 0x000fe2000f8e00ff */
[----:B------:R-:W-:Y:S01]  /*5090*/  UISETP.LT.U32.AND UP0, UPT, UR44, 0x7, UP0 ;  /* 0x000000072c00788c */ /* 0x000fe20008701070 */
[--C-:B-1----:R-:W-:Y:S02]  /*50a0*/  SHF.R.U32.HI R4, RZ, 0x7, R8.reuse ;  /* 0x00000007ff047819 */ /* 0x102fe40000011608 */
[----:B------:R-:W-:Y:S02]  /*50b0*/  SHF.R.U32.HI R5, RZ, 0x2, R8 ;  /* 0x00000002ff057819 */ /* 0x000fe40000011608 */
[----:B------:R-:W-:-:S02]  /*50c0*/  LOP3.LUT R4, R4, 0x1, RZ, 0xc0, !PT ;  /* 0x0000000104047812 */ /* 0x000fc400078ec0ff */
[C---:B------:R-:W-:Y:S02]  /*50d0*/  SHF.L.U32 R18, R8.reuse, 0x1, RZ ;  /* 0x0000000108127819 */ /* 0x040fe400000006ff */
[----:B------:R-:W-:Y:S01]  /*50e0*/  LOP3.LUT R6, R8, 0x60, RZ, 0xc0, !PT ;  /* 0x0000006008067812 */ /* 0x000fe200078ec0ff */
[----:B------:R-:W-:Y:S01]  /*50f0*/  IMAD.SHL.U32 R3, R4, 0x40, RZ ;  /* 0x0000004004037824 */ /* 0x000fe200078e00ff */
[----:B------:R-:W-:Y:S02]  /*5100*/  LOP3.LUT R5, R5, 0x7, RZ, 0xc0, !PT ;  /* 0x0000000705057812 */ /* 0x000fe400078ec0ff */
[----:B------:R-:W-:Y:S02]  /*5110*/  LOP3.LUT R18, R18, 0x6, RZ, 0xc0, !PT ;  /* 0x0000000612127812 */ /* 0x000fe400078ec0ff */
[----:B------:R-:W-:Y:S02]  /*5120*/  SHF.R.U32.HI R6, RZ, 0x1, R6 ;  /* 0x00000001ff067819 */ /* 0x000fe40000011606 */
[----:B------:R-:W-:-:S02]  /*5130*/  LOP3.LUT R3, R3, 0x40, R5, 0xe2, !PT ;  /* 0x0000004003037812 */ /* 0x000fc400078ee205 */
[----:B------:R-:W-:Y:S01]  /*5140*/  PRMT R18, R18, R19, UR42 ;  /* 0x0000002a12127e16 */ /* 0x000fe20008000013 */
[----:B------:R-:W-:Y:S01]  /*5150*/  USHF.L.U32 UR42, UR42, 0x8, URZ ;  /* 0x000000082a2a7899 */ /* 0x000fe2000800063f */
[----:B0-----:R-:W-:Y:S01]  /*5160*/  IADD3 R0, RZ, -R6, -R5 ;  /* 0x80000006ff007210 */ /* 0x001fe20007ffe805 */
[----:B------:R-:W-:Y:S01]  /*5170*/  IMAD.MOV.U32 R5, RZ, RZ, -0x2 ;  /* 0xfffffffeff057424 */ /* 0x000fe200078e00ff */
[----:B------:R-:W-:Y:S01]  /*5180*/  LOP3.LUT R3, R3, UR6, R6, 0xfe, !PT ;  /* 0x0000000603037c12 */ /* 0x000fe2000f8efe06 */
[----:B------:R-:W-:Y:S01]  /*5190*/  IMAD.U32 R6, RZ, RZ, UR8 ;  /* 0x00000008ff067e24 */ /* 0x000fe2000f8e00ff */
[----:B------:R-:W-:Y:S01]  /*51a0*/  SHF.R.S32.HI R19, RZ, 0x1f, R18 ;  /* 0x0000001fff137819 */ /* 0x000fe20000011412 */
[----:B------:R-:W-:Y:S01]  /*51b0*/  ULDC UR8, c[0x0][0x288] ;  /* 0x0000a20000087ab9 */ /* 0x000fe20000000800 */
[----:B------:R-:W-:Y:S01]  /*51c0*/  IMAD R0, R4, -0x40, R0 ;  /* 0xffffffc004007824 */ /* 0x000fe200078e0200 */
[----:B------:R-:W-:Y:S01]  /*51d0*/  UISETP.GE.AND UP2, UPT, UR42, UR8, UPT ;  /* 0x000000082a00728c */ /* 0x000fe2000bf46270 */
[----:B------:R-:W-:-:S03]  /*51e0*/  IMAD.WIDE.U32 R6, R6, UR43, R18 ;  /* 0x0000002b06067c25 */ /* 0x000fc6000f8e0012 */
[----:B------:R-:W-:Y:S02]  /*51f0*/  UISETP.GE.OR UP2, UPT, UR41, UR9, UP2 ;  /* 0x000000092900728c */ /* 0x000fe40009746670 */
[----:B------:R-:W-:Y:S01]  /*5200*/  IADD3 R153, R153, -UR41, R0 ;  /* 0x8000002999997c10 */ /* 0x000fe2000fffe000 */
[----:B------:R-:W-:Y:S01]  /*5210*/  VIADD R7, R7, UR4 ;  /* 0x0000000407077c36 */ /* 0x000fe20008000000 */
[----:B------:R-:W-:Y:S01]  /*5220*/  UIMAD.WIDE.U32 UR4, UR39, 0x24924925, URZ ;  /* 0x24924925270478a5 */ /* 0x000fe2000f8e003f */
[----:B------:R-:W-:Y:S01]  /*5230*/  LOP3.LUT R0, R8, 0x3, RZ, 0xc0, !PT ;  /* 0x0000000308007812 */ /* 0x000fe200078ec0ff */
[----:B------:R-:W-:Y:S01]  /*5240*/  UMOV UR41, 0xffffffff ;  /* 0xffffffff00297882 */ /* 0x000fe20000000000 */
[----:B------:R-:W-:Y:S01]  /*5250*/  PLOP3.LUT P0, PT, PT, PT, UP2, 0x80, 0x0 ;  /* 0x000000000000781c */ /* 0x000fe20003f0f028 */
[----:B------:R-:W-:Y:S02]  /*5260*/  UIADD3 UR4, UR39, -UR5, URZ ;  /* 0x8000000527047290 */ /* 0x000fe4000fffe03f */
[----:B------:R-:W-:Y:S01]  /*5270*/  IMAD R0, R0, R5, UR8 ;  /* 0x0000000800007e24 */ /* 0x000fe2000f8e0205 */
[----:B------:R-:W-:-:S02]  /*5280*/  USEL UR8, URZ, 0x1, !UP0 ;  /* 0x000000013f087887 */ /* 0x000fc4000c000000 */
[----:B------:R-:W-:Y:S01]  /*5290*/  ULEA.HI UR4, UR4, UR5, URZ, 0x1f ;  /* 0x0000000504047291 */ /* 0x000fe2000f8ff83f */
[----:B------:R-:W-:Y:S01]  /*52a0*/  VIADD R0, R0, -UR42 ;  /* 0x8000002a00007c36 */ /* 0x000fe20008000000 */
[----:B------:R-:W-:Y:S02]  /*52b0*/  ULOP3.LUT UR38, UR38, UR8, URZ, 0x3c, !UPT ;  /* 0x0000000826267292 */ /* 0x000fe4000f8e3c3f */
[----:B------:R-:W-:-:S04]  /*52c0*/  USHF.R.U32.HI UR4, URZ, 0x2, UR4 ;  /* 0x000000023f047899 */ /* 0x000fc80008011604 */
[----:B------:R-:W-:Y:S02]  /*52d0*/  @UP1 ULOP3.LUT UR38, UR38, 0x1, UR4, 0x78, !UPT ;  /* 0x0000000126261892 */ /* 0x000fe4000f8e7804 */
[----:B------:R-:W-:Y:S01]  /*52e0*/  UIMAD UR39, UR4, -0x7, UR39 ;  /* 0xfffffff9042778a4 */ /* 0x000fe2000f8e0227 */
[----:B------:R-:W-:Y:S11]  /*52f0*/  @P0 BRA `(.L_x_34) ;  /* 0x0000010400d80947 */ /* 0x000ff60003800000 */
[----:B-----5:R-:W-:Y:S01]  /*5300*/  FSETP.NEU.AND P0, PT, R16, RZ, PT ;  /* 0x000000ff1000720b */ /* 0x020fe20003f0d000 */
[----:B------:R-:W-:Y:S01]  /*5310*/  ULDC.64 UR8, c[0x0][0x5c8] ;  /* 0x0001720000087ab9 */ /* 0x000fe20000000a00 */
[----:B------:R-:W-:Y:S01]  /*5320*/  ISETP.GT.AND P3, PT, R153, RZ, PT ;  /* 0x000000ff9900720c */ /* 0x000fe20003f64270 */
[----:B------:R-:W-:Y:S01]  /*5330*/  UIMAD UR4, UR7, UR8, URZ ;  /* 0x00000008070472a4 */ /* 0x000fe2000f8e023f */
[----:B------:R-:W-:Y:S01]  /*5340*/  IMAD.U32 R10, RZ, RZ, UR9 ;  /* 0x00000009ff0a7e24 */ /* 0x000fe2000f8e00ff */
[----:B------:R-:W-:Y:S01]  /*5350*/  BSSY B0, `(.L_x_34) ;  /* 0x0001070000007945 */ /* 0x000fe20003800000 */
[----:B------:R-:W-:Y:S01]  /*5360*/  IMAD.WIDE.U32 R6, R3, UR8, R6 ;  /* 0x0000000803067c25 */ /* 0x000fe2000f8e0006 */
[----:B------:R-:W-:-:S03]  /*5370*/  ISETP.GT.AND P1, PT, R0, RZ, P3 ;  /* 0x000000ff0000720c */ /* 0x000fc60001f24270 */
[----:B------:R-:W-:-:S04]  /*5380*/  IMAD R10, R3, R10, UR4 ;  /* 0x00000004030a7e24 */ /* 0x000fc8000f8e020a */
[----:B------:R-:W-:Y:S01]  /*5390*/  IMAD.IADD R10, R7, 0x1, R10 ;  /* 0x00000001070a7824 */ /* 0x000fe200078e020a */
[----:B------:R-:W-:Y:S06]  /*53a0*/  @!P0 BRA `(.L_x_35) ;  /* 0x000000b800108947 */ /* 0x000fec0003800000 */
[----:B------:R-:W0:Y:S01]  /*53b0*/  LDC.64 R22, c[0x0][0x5b8] ;  /* 0x00016e00ff167b82 */ /* 0x000e220000000a00 */
[----:B------:R-:W2:Y:S01]  /*53c0*/  LDL.LU R11, [R1] ;  /* 0x00000000010b7983 */ /* 0x000ea20000300800 */
[----:B------:R-:W-:-:S06]  /*53d0*/  ULDC.64 UR4, c[0x0][0x5c0] ;  /* 0x0001700000047ab9 */ /* 0x000fcc0000000a00 */
[----:B------:R-:W1:Y:S08]  /*53e0*/  LDC.64 R14, c[0x0][0x5b0] ;  /* 0x00016c00ff0e7b82 */ /* 0x000e700000000a00 */
[----:B------:R-:W3:Y:S01]  /*53f0*/  LDC.64 R12, c[0x0][0x5a8] ;  /* 0x00016a00ff0c7b82 */ /* 0x000ee20000000a00 */
[C---:B0-----:R-:W-:Y:S02]  /*5400*/  IMAD R159, R22.reuse, UR10, RZ ;  /* 0x0000000a169f7c24 */ /* 0x041fe4000f8e02ff */
[----:B------:R-:W-:-:S04]  /*5410*/  IMAD.WIDE.U32 R154, R22, UR43, R18 ;  /* 0x0000002b169a7c25 */ /* 0x000fc8000f8e0012 */
[----:B------:R-:W-:Y:S01]  /*5420*/  IMAD R159, R23, UR43, R159 ;  /* 0x0000002b179f7c24 */ /* 0x000fe2000f8e029f */
[----:B------:R-:W-:Y:S01]  /*5430*/  MOV R20, R154 ;  /* 0x0000009a00147202 */ /* 0x000fe20000000f00 */
[----:B-1----:R-:W-:Y:S02]  /*5440*/  IMAD R158, R14, UR7, RZ ;  /* 0x000000070e9e7c24 */ /* 0x002fe4000f8e02ff */
[----:B------:R-:W-:Y:S02]  /*5450*/  IMAD.IADD R21, R155, 0x1, R159 ;  /* 0x000000019b157824 */ /* 0x000fe400078e029f */
[C---:B------:R-:W-:Y:S02]  /*5460*/  IMAD R158, R3.reuse, R15, R158 ;  /* 0x0000000f039e7224 */ /* 0x040fe400078e029e */
[----:B------:R-:W-:-:S04]  /*5470*/  IMAD.WIDE.U32 R4, R3, R14, R20 ;  /* 0x0000000e03047225 */ /* 0x000fc800078e0014 */
[----:B------:R-:W-:Y:S01]  /*5480*/  IMAD.IADD R5, R5, 0x1, R158 ;  /* 0x0000000105057824 */ /* 0x000fe200078e029e */
[----:B---3--:R-:W-:-:S04]  /*5490*/  LEA R8, P0, R4, R12, 0x1 ;  /* 0x0000000c04087211 */ /* 0x008fc800078008ff */
[----:B------:R-:W-:-:S05]  /*54a0*/  LEA.HI.X R9, R4, R13, R5, 0x1, P0 ;  /* 0x0000000d04097211 */ /* 0x000fca00000f0c05 */
[----:B------:R-:W3:Y:S01]  /*54b0*/  @P1 LDG.E.LTC128B.U16 R23, desc[UR36][R8.64] ;  /* 0x0000002408171981 */ /* 0x000ee2000c1e1520 */
[----:B------:R-:W-:Y:S01]  /*54c0*/  BSSY B1, `(.L_x_36) ;  /* 0x0000011000017945 */ /* 0x000fe20003800000 */
[----:B---3--:R-:W-:-:S04]  /*54d0*/  IMAD.U32 R4, R23, 0x10000, RZ ;  /* 0x0001000017047824 */ /* 0x008fc800078e00ff */
[----:B------:R-:W-:-:S04]  /*54e0*/  FMUL R4, R4, R16 ;  /* 0x0000001004047220 */ /* 0x000fc80000400000 */
[----:B--2---:R-:W-:Y:S01]  /*54f0*/  FFMA R7, R11, R2, R4 ;  /* 0x000000020b077223 */ /* 0x004fe20000000004 */
[----:B------:R-:W-:-:S04]  /*5500*/  LEA R4, P0, R6, UR4, 0x1 ;  /* 0x0000000406047c11 */ /* 0x000fc8000f8008ff */
[----:B------:R-:W-:Y:S02]  /*5510*/  LEA.HI.X R5, R6, UR5, R10, 0x1, P0 ;  /* 0x0000000506057c11 */ /* 0x000fe400080f0c0a */
[----:B------:R-:W-:-:S05]  /*5520*/  F2FP.BF16.F32.PACK_AB R6, RZ, R7 ;  /* 0x00000007ff06723e */ /* 0x000fca00000010ff */
[----:B------:R0:W-:Y:S02]  /*5530*/  @P1 STG.E.U16 desc[UR36][R4.64], R6 ;  /* 0x0000000604001986 */ /* 0x0001e4000c101524 */
[----:B0-----:R-:W-:-:S04]  /*5540*/  IMAD.WIDE.U32 R6, R3, R14, R18 ;  /* 0x0000000e03067225 */ /* 0x001fc800078e0012 */
[----:B------:R-:W-:Y:S02]  /*5550*/  IMAD.IADD R7, R158, 0x1, R7 ;  /* 0x000000019e077824 */ /* 0x000fe400078e0207 */
[----:B------:R-:W-:-:S04]  /*5560*/  IMAD.WIDE.U32 R6, R22, UR43, R6 ;  /* 0x0000002b16067c25 */ /* 0x000fc8000f8e0006 */
[----:B------:R-:W-:Y:S01]  /*5570*/  IMAD.IADD R7, R159, 0x1, R7 ;  /* 0x000000019f077824 */ /* 0x000fe200078e0207 */
[----:B------:R-:W-:-:S04]  /*5580*/  LEA R10, P0, R6, R12, 0x1 ;  /* 0x0000000c060a7211 */ /* 0x000fc800078008ff */
[----:B------:R-:W-:Y:S02]  /*5590*/  LEA.HI.X R11, R6, R13, R7, 0x1, P0 ;  /* 0x0000000d060b7211 */ /* 0x000fe400000f0c07 */
[----:B------:R-:W-:-:S13]  /*55a0*/  ISETP.GT.AND P0, PT, R0, 0x1, P3 ;  /* 0x000000010000780c */ /* 0x000fda0001f04270 */
[----:B------:R-:W-:Y:S05]  /*55b0*/  @!P0 BRA `(.L_x_37) ;  /* 0x0000000000048947 */ /* 0x000fea0003800000 */
[----:B------:R0:W5:Y:S02]  /*55c0*/  LDG.E.LTC128B.U16 R23, desc[UR36][R10.64+0x2] ;  /* 0x000002240a177981 */ /* 0x000164000c1e1520 */
.L_x_37:
[----:B------:R-:W-:Y:S05]  /*55d0*/  BSYNC B1 ;  /* 0x0000000000017941 */ /* 0x000fea0003800000 */
.L_x_36:
[----:B------:R-:W2:Y:S01]  /*55e0*/  LDL.LU R7, [R1+0x4] ;  /* 0x0000040001077983 */ /* 0x000ea20000300800 */
[----:B-----5:R-:W-:Y:S01]  /*55f0*/  IMAD.U32 R6, R23, 0x10000, RZ ;  /* 0x0001000017067824 */ /* 0x020fe200078e00ff */
[C---:B------:R-:W-:Y:S01]  /*5600*/  SHF.L.U64.HI R157, R14.reuse, 0x3, R15 ;  /* 0x000000030e9d7819 */ /* 0x040fe2000001020f */
[----:B------:R-:W-:Y:S01]  /*5610*/  IMAD.SHL.U32 R156, R14, 0x8, RZ ;  /* 0x000000080e9c7824 */ /* 0x000fe200078e00ff */
[----:B------:R-:W3:Y:S01]  /*5620*/  LDL.LU R160, [R1+0x8] ;  /* 0x0000080001a07983 */ /* 0x000ee20000300800 */
[----:B------:R-:W-:-:S04]  /*5630*/  FMUL R6, R6, R16 ;  /* 0x0000001006067220 */ /* 0x000fc80000400000 */
[----:B--2---:R-:W-:-:S05]  /*5640*/  FFMA R6, R7, R2, R6 ;  /* 0x0000000207067223 */ /* 0x004fca0000000006 */
[----:B------:R-:W-:-:S05]  /*5650*/  F2FP.BF16.F32.PACK_AB R6, RZ, R6 ;  /* 0x00000006ff06723e */ /* 0x000fca00000010ff */
[----:B------:R1:W-:Y:S01]  /*5660*/  @P0 STG.E.U16 desc[UR36][R4.64+0x2], R6 ;  /* 0x0000020604000986 */ /* 0x0003e2000c101524 */
[----:B------:R-:W-:-:S04]  /*5670*/  ISETP.GT.AND P0, PT, R153, 0x8, PT ;  /* 0x000000089900780c */ /* 0x000fc80003f04270 */
[----:B------:R-:W-:Y:S01]  /*5680*/  ISETP.GT.AND P1, PT, R0, RZ, P0 ;  /* 0x000000ff0000720c */ /* 0x000fe20000724270 */
[----:B-1----:R-:W-:-:S04]  /*5690*/  IMAD.WIDE.U32 R6, R3, R14, R156 ;  /* 0x0000000e03067225 */ /* 0x002fc800078e009c */
[----:B------:R-:W-:Y:S01]  /*56a0*/  IMAD.IADD R158, R158, 0x1, R7 ;  /* 0x000000019e9e7824 */ /* 0x000fe200078e0207 */
[----:B------:R-:W-:-:S05]  /*56b0*/  IADD3 R7, P2, R154, R6, RZ ;  /* 0x000000069a077210 */ /* 0x000fca0007f5e0ff */
[----:B------:R-:W-:Y:S01]  /*56c0*/  IMAD.X R9, R158, 0x1, R21, P2 ;  /* 0x000000019e097824 */ /* 0x000fe200010e0615 */
[----:B------:R-:W-:-:S04]  /*56d0*/  LEA R8, P2, R7, R12, 0x1 ;  /* 0x0000000c07087211 */ /* 0x000fc800078408ff */
[----:B------:R-:W-:-:S05]  /*56e0*/  LEA.HI.X R9, R7, R13, R9, 0x1, P2 ;  /* 0x0000000d07097211 */ /* 0x000fca00010f0c09 */
[----:B------:R1:W2:Y:S01]  /*56f0*/  @P1 LDG.E.LTC128B.U16 R23, desc[UR36][R8.64] ;  /* 0x0000002408171981 */ /* 0x0002a2000c1e1520 */
[----:B------:R-:W-:Y:S01]  /*5700*/  IADD3 R6, P2, R18, R6, RZ ;  /* 0x0000000612067210 */ /* 0x000fe20007f5e0ff */
[----:B------:R-:W-:Y:S01]  /*5710*/  BSSY B1, `(.L_x_38) ;  /* 0x0000016000017945 */ /* 0x000fe20003800000 */
[----:B------:R-:W-:-:S03]  /*5720*/  ISETP.GT.AND P4, PT, R0, 0x1, P0 ;  /* 0x000000010000780c */ /* 0x000fc60000784270 */
[----:B------:R-:W-:Y:S02]  /*5730*/  IMAD.X R7, R19, 0x1, R158, P2 ;  /* 0x0000000113077824 */ /* 0x000fe400010e069e */
[----:B------:R-:W-:Y:S02]  /*5740*/  IMAD.U32 R158, RZ, RZ, UR9 ;  /* 0x00000009ff9e7e24 */ /* 0x000fe4000f8e00ff */
[----:B------:R-:W-:-:S05]  /*5750*/  IMAD.WIDE.U32 R6, R22, UR43, R6 ;  /* 0x0000002b16067c25 */ /* 0x000fca000f8e0006 */
[----:B------:R-:W-:Y:S02]  /*5760*/  IADD3 R7, R159, R7, RZ ;  /* 0x000000079f077210 */ /* 0x000fe40007ffe0ff */
[----:B-1----:R-:W-:-:S04]  /*5770*/  LEA R8, P2, R6, R12, 0x1 ;  /* 0x0000000c06087211 */ /* 0x002fc800078408ff */
[----:B------:R-:W-:Y:S01]  /*5780*/  LEA.HI.X R9, R6, R13, R7, 0x1, P2 ;  /* 0x0000000d06097211 */ /* 0x000fe200010f0c07 */
[----:B--2---:R-:W-:-:S04]  /*5790*/  IMAD.U32 R6, R23, 0x10000, RZ ;  /* 0x0001000017067824 */ /* 0x004fc800078e00ff */
[----:B------:R-:W-:-:S04]  /*57a0*/  FMUL R6, R6, R16 ;  /* 0x0000001006067220 */ /* 0x000fc80000400000 */
[----:B---3--:R-:W-:Y:S01]  /*57b0*/  FFMA R7, R160, R2, R6 ;  /* 0x00000002a0077223 */ /* 0x008fe20000000006 */
[----:B------:R-:W-:Y:S02]  /*57c0*/  IMAD.U32 R160, RZ, RZ, UR8 ;  /* 0x00000008ffa07e24 */ /* 0x000fe4000f8e00ff */
[----:B------:R-:W-:Y:S02]  /*57d0*/  IMAD.U32 R6, RZ, RZ, UR8 ;  /* 0x00000008ff067e24 */ /* 0x000fe4000f8e00ff */
[----:B------:R-:W-:Y:S01]  /*57e0*/  IMAD.SHL.U32 R160, R160, 0x10, RZ ;  /* 0x00000010a0a07824 */ /* 0x000fe200078e00ff */
[----:B------:R-:W-:Y:S02]  /*57f0*/  F2FP.BF16.F32.PACK_AB R7, RZ, R7 ;  /* 0x00000007ff07723e */ /* 0x000fe400000010ff */
[----:B------:R-:W-:Y:S02]  /*5800*/  SHF.L.U64.HI R158, R6, 0x4, R158 ;  /* 0x00000004069e7819 */ /* 0x000fe4000001029e */
[----:B------:R-:W-:-:S02]  /*5810*/  IADD3 R6, P2, R160, R4, RZ ;  /* 0x00000004a0067210 */ /* 0x000fc40007f5e0ff */
[----:B------:R-:W-:-:S03]  /*5820*/  PRMT R161, R7, 0x7610, R161 ;  /* 0x0000761007a17816 */ /* 0x000fc600000000a1 */
[----:B------:R-:W-:-:S05]  /*5830*/  IMAD.X R7, R158, 0x1, R5, P2 ;  /* 0x000000019e077824 */ /* 0x000fca00010e0605 */
[----:B------:R1:W-:Y:S01]  /*5840*/  @P1 STG.E.U16 desc[UR36][R6.64], R161 ;  /* 0x000000a106001986 */ /* 0x0003e2000c101524 */
[----:B------:R-:W-:Y:S05]  /*5850*/  @!P4 BRA `(.L_x_39) ;  /* 0x000000000004c947 */ /* 0x000fea0003800000 */
[----:B------:R2:W5:Y:S02]  /*5860*/  LDG.E.LTC128B.U16 R23, desc[UR36][R8.64+0x2] ;  /* 0x0000022408177981 */ /* 0x000564000c1e1520 */
.L_x_39:
[----:B------:R-:W-:Y:S05]  /*5870*/  BSYNC B1 ;  /* 0x0000000000017941 */ /* 0x000fea0003800000 */
.L_x_38:
[----:B------:R-:W3:Y:S01]  /*5880*/  LDL.LU R162, [R1+0xc] ;  /* 0x00000c0001a27983 */ /* 0x000ee20000300800 */
[----:B-1---5:R-:W-:Y:S01]  /*5890*/  IMAD.U32 R161, R23, 0x10000, RZ ;  /* 0x0001000017a17824 */ /* 0x022fe200078e00ff */
[----:B------:R-:W-:Y:S01]  /*58a0*/  ISETP.GT.AND P1, PT, R0, 0x8, P3 ;  /* 0x000000080000780c */ /* 0x000fe20001f24270 */
[----:B------:R-:W-:Y:S02]  /*58b0*/  BSSY B1, `(.L_x_40) ;  /* 0x0000007000017945 */ /* 0x000fe40003800000 */
[----:B------:R-:W-:-:S04]  /*58c0*/  FMUL R161, R161, R16 ;  /* 0x00000010a1a17220 */ /* 0x000fc80000400000 */
[----:B---3--:R-:W-:-:S05]  /*58d0*/  FFMA R161, R162, R2, R161 ;  /* 0x00000002a2a17223 */ /* 0x008fca00000000a1 */
[----:B------:R-:W-:-:S05]  /*58e0*/  F2FP.BF16.F32.PACK_AB R161, RZ, R161 ;  /* 0x000000a1ffa1723e */ /* 0x000fca00000010ff */
[----:B------:R1:W-:Y:S01]  /*58f0*/  @P4 STG.E.U16 desc[UR36][R6.64+0x2], R161 ;  /* 0x000002a106004986 */ /* 0x0003e2000c101524 */
[----:B------:R-:W-:Y:S05]  /*5900*/  @!P1 BRA `(.L_x_41) ;  /* 0x0000000000049947 */ /* 0x000fea0003800000 */
[----:B------:R3:W5:Y:S02]  /*5910*/  LDG.E.LTC128B.U16 R23, desc[UR36][R10.64+0x10] ;  /* 0x000010240a177981 */ /* 0x000764000c1e1520 */
.L_x_41:
[----:B------:R-:W-:Y:S05]  /*5920*/  BSYNC B1 ;  /* 0x0000000000017941 */ /* 0x000fea0003800000 */
.L_x_40:
[----:B------:R-:W4:Y:S01]  /*5930*/  LDL.LU R162, [R1+0x10] ;  /* 0x0000100001a27983 */ /* 0x000f220000300800 */
[----:B-1---5:R-:W-:Y:S01]  /*5940*/  IMAD.U32 R161, R23, 0x10000, RZ ;  /* 0x0001000017a17824 */ /* 0x022fe200078e00ff */
[----:B------:R-:W-:Y:S01]  /*5950*/  ISETP.GT.AND P2, PT, R0, 0x9, P3 ;  /* 0x000000090000780c */ /* 0x000fe20001f44270 */
[----:B------:R-:W-:Y:S02]  /*5960*/  BSSY B1, `(.L_x_42) ;  /* 0x0000007000017945 */ /* 0x000fe40003800000 */
[----:B------:R-:W-:-:S04]  /*5970*/  FMUL R161, R161, R16 ;  /* 0x00000010a1a17220 */ /* 0x000fc80000400000 */
[----:B----4-:R-:W-:-:S05]  /*5980*/  FFMA R161, R162, R2, R161 ;  /* 0x00000002a2a17223 */ /* 0x010fca00000000a1 */
[----:B------:R-:W-:-:S05]  /*5990*/  F2FP.BF16.F32.PACK_AB R161, RZ, R161 ;  /* 0x000000a1ffa1723e */ /* 0x000fca00000010ff */
[----:B------:R1:W-:Y:S01]  /*59a0*/  @P1 STG.E.U16 desc[UR36][R4.64+0x10], R161 ;  /* 0x000010a104001986 */ /* 0x0003e2000c101524 */
[----:B------:R-:W-:Y:S05]  /*59b0*/  @!P2 BRA `(.L_x_43) ;  /* 0x000000000004a947 */ /* 0x000fea0003800000 */
[----:B------:R4:W5:Y:S02]  /*59c0*/  LDG.E.LTC128B.U16 R23, desc[UR36][R10.64+0x12] ;  /* 0x000012240a177981 */ /* 0x000964000c1e1520 */
.L_x_43:
[----:B------:R-:W-:Y:S05]  /*59d0*/  BSYNC B1 ;  /* 0x0000000000017941 */ /* 0x000fea0003800000 */
.L_x_42:
[----:B------:R-:W2:Y:S01]  /*59e0*/  LDL.LU R162, [R1+0x14] ;  /* 0x0000140001a27983 */ /* 0x000ea20000300800 */
[----:B-1---5:R-:W-:Y:S01]  /*59f0*/  IMAD.U32 R161, R23, 0x10000, RZ ;  /* 0x0001000017a17824 */ /* 0x022fe200078e00ff */
[----:B------:R-:W-:Y:S01]  /*5a00*/  ISETP.GT.AND P1, PT, R0, 0x8, P0 ;  /* 0x000000080000780c */ /* 0x000fe20000724270 */
[----:B------:R-:W-:Y:S02]  /*5a10*/  BSSY B1, `(.L_x_44) ;  /* 0x0000007000017945 */ /* 0x000fe40003800000 */
[----:B------:R-:W-:-:S04]  /*5a20*/  FMUL R161, R161, R16 ;  /* 0x00000010a1a17220 */ /* 0x000fc80000400000 */
[----:B--2---:R-:W-:-:S05]  /*5a30*/  FFMA R161, R162, R2, R161 ;  /* 0x00000002a2a17223 */ /* 0x004fca00000000a1 */
[----:B------:R-:W-:-:S05]  /*5a40*/  F2FP.BF16.F32.PACK_AB R161, RZ, R161 ;  /* 0x000000a1ffa1723e */ /* 0x000fca00000010ff */
[----:B------:R1:W-:Y:S01]  /*5a50*/  @P2 STG.E.U16 desc[UR36][R4.64+0x12], R161 ;  /* 0x000012a104002986 */ /* 0x0003e2000c101524 */
[----:B------:R-:W-:Y:S05]  /*5a60*/  @!P1 BRA `(.L_x_45) ;  /* 0x0000000000049947 */ /* 0x000fea0003800000 */
[----:B------:R2:W5:Y:S02]  /*5a70*/  LDG.E.LTC128B.U16 R23, desc[UR36][R8.64+0x10] ;  /* 0x0000102408177981 */ /* 0x000564000c1e1520 */
.L_x_45:
[----:B------:R-:W-:Y:S05]  /*5a80*/  BSYNC B1 ;  /* 0x0000000000017941 */ /* 0x000fea0003800000 */
.L_x_44:
[----:B------:R-:W3:Y:S01]  /*5a90*/  LDL.LU R162, [R1+0x18] ;  /* 0x0000180001a27983 */ /* 0x000ee20000300800 */
[----:B-1---5:R-:W-:Y:S01]  /*5aa0*/  SHF.L.U32 R161, R23, 0x10, RZ ;  /* 0x0000001017a17819 */ /* 0x022fe200000006ff */
[----:B------:R-:W-:Y:S01]  /*5ab0*/  BSSY B1, `(.L_x_46) ;  /* 0x0000008000017945 */ /* 0x000fe20003800000 */
[----:B------:R-:W-:-:S03]  /*5ac0*/  ISETP.GT.AND P2, PT, R0, 0x9, P0 ;  /* 0x000000090000780c */ /* 0x000fc60000744270 */
[----:B------:R-:W-:-:S04]  /*5ad0*/  FMUL R161, R161, R16 ;  /* 0x00000010a1a17220 */ /* 0x000fc80000400000 */
[----:B---3--:R-:W-:-:S05]  /*5ae0*/  FFMA R161, R162, R2, R161 ;  /* 0x00000002a2a17223 */ /* 0x008fca00000000a1 */
[----:B------:R-:W-:-:S05]  /*5af0*/  F2FP.BF16.F32.PACK_AB R161, RZ, R161 ;  /* 0x000000a1ffa1723e */ /* 0x000fca00000010ff */
[----:B------:R1:W-:Y:S01]  /*5b00*/  @P1 STG.E.U16 desc[UR36][R6.64+0x10], R161 ;  /* 0x000010a106001986 */ /* 0x0003e2000c101524 */
[----:B------:R-:W-:Y:S05]  /*5b10*/  @!P2 BRA `(.L_x_47) ;  /* 0x000000000004a947 */ /* 0x000fea0003800000 */
[----:B------:R3:W5:Y:S02]  /*5b20*/  LDG.E.LTC128B.U16 R23, desc[UR36][R8.64+0x12] ;  /* 0x0000122408177981 */ /* 0x000764000c1e1520 */
.L_x_47:
[----:B------:R-:W-:Y:S05]  /*5b30*/  BSYNC B1 ;  /* 0x0000000000017941 */ /* 0x000fea0003800000 */
.L_x_46:
        /* <DEDUP_REMOVED lines=10> */
.L_x_49:
[----:B------:R-:W-:Y:S05]  /*5be0*/  BSYNC B1 ;  /* 0x0000000000017941 */ /* 0x000fea0003800000 */
.L_x_48:
        /* <DEDUP_REMOVED lines=10> */
.L_x_51:
[----:B------:R-:W-:Y:S05]  /*5c90*/  BSYNC B1 ;  /* 0x0000000000017941 */ /* 0x000fea0003800000 */
.L_x_50:
        /* <DEDUP_REMOVED lines=10> */
.L_x_53:
[----:B------:R-:W-:Y:S05]  /*5d40*/  BSYNC B1 ;  /* 0x0000000000017941 */ /* 0x000fea0003800000 */
.L_x_52:
        /* <DEDUP_REMOVED lines=10> */
.L_x_55:
[----:B------:R-:W-:Y:S05]  /*5df0*/  BSYNC B1 ;  /* 0x0000000000017941 */ /* 0x000fea0003800000 */
.L_x_54:
        /* <DEDUP_REMOVED lines=10> */
.L_x_57:
[----:B------:R-:W-:Y:S05]  /*5ea0*/  BSYNC B1 ;  /* 0x0000000000017941 */ /* 0x000fea0003800000 */
.L_x_56:
        /* <DEDUP_REMOVED lines=10> */
.L_x_59:
[----:B------:R-:W-:Y:S05]  /*5f50*/  BSYNC B1 ;  /* 0x0000000000017941 */ /* 0x000fea0003800000 */
.L_x_58:
        /* <DEDUP_REMOVED lines=10> */
.L_x_61:
[----:B------:R-:W-:Y:S05]  /*6000*/  BSYNC B1 ;  /* 0x0000000000017941 */ /* 0x000fea0003800000 */
.L_x_60:
        /* <DEDUP_REMOVED lines=10> */
.L_x_63:
[----:B------:R-:W-:Y:S05]  /*60b0*/  BSYNC B1 ;  /* 0x0000000000017941 */ /* 0x000fea0003800000 */
.L_x_62:
        /* <DEDUP_REMOVED lines=10> */
.L_x_65:
[----:B------:R-:W-:Y:S05]  /*6160*/  BSYNC B1 ;  /* 0x0000000000017941 */ /* 0x000fea0003800000 */
.L_x_64:
        /* <DEDUP_REMOVED lines=10> */
.L_x_67:
[----:B------:R-:W-:Y:S05]  /*6210*/  BSYNC B1 ;  /* 0x0000000000017941 */ /* 0x000fea0003800000 */
.L_x_66:
        /* <DEDUP_REMOVED lines=10> */
.L_x_69:
[----:B------:R-:W-:Y:S05]  /*62c0*/  BSYNC B1 ;  /* 0x0000000000017941 */ /* 0x000fea0003800000 */
.L_x_68:
        /* <DEDUP_REMOVED lines=10> */
.L_x_71:
[----:B------:R-:W-:Y:S05]  /*6370*/  BSYNC B1 ;  /* 0x0000000000017941 */ /* 0x000fea0003800000 */
.L_x_70:
        /* <DEDUP_REMOVED lines=10> */
.L_x_73:
[----:B------:R-:W-:Y:S05]  /*6420*/  BSYNC B1 ;  /* 0x0000000000017941 */ /* 0x000fea0003800000 */
.L_x_72:
        /* <DEDUP_REMOVED lines=10> */
.L_x_75:
[----:B------:R-:W-:Y:S05]  /*64d0*/  BSYNC B1 ;  /* 0x0000000000017941 */ /* 0x000fea0003800000 */
.L_x_74:
        /* <DEDUP_REMOVED lines=10> */
.L_x_77:
[----:B------:R-:W-:Y:S05]  /*6580*/  BSYNC B1 ;  /* 0x0000000000017941 */ /* 0x000fea0003800000 */
.L_x_76:
        /* <DEDUP_REMOVED lines=10> */
.L_x_79:
[----:B------:R-:W-:Y:S05]  /*6630*/  BSYNC B1 ;  /* 0x0000000000017941 */ /* 0x000fea0003800000 */
.L_x_78:
        /* <DEDUP_REMOVED lines=10> */
.L_x_81:
[----:B------:R-:W-:Y:S05]  /*66e0*/  BSYNC B1 ;  /* 0x0000000000017941 */ /* 0x000fea0003800000 */
.L_x_80:
        /* <DEDUP_REMOVED lines=10> */
.L_x_83:
[----:B------:R-:W-:Y:S05]  /*6790*/  BSYNC B1 ;  /* 0x0000000000017941 */ /* 0x000fea0003800000 */
.L_x_82:
        /* <DEDUP_REMOVED lines=10> */
.L_x_85:
[----:B------:R-:W-:Y:S05]  /*6840*/  BSYNC B1 ;  /* 0x0000000000017941 */ /* 0x000fea0003800000 */
.L_x_84:
        /* <DEDUP_REMOVED lines=10> */
.L_x_87:
[----:B------:R-:W-:Y:S05]  /*68f0*/  BSYNC B1 ;  /* 0x0000000000017941 */ /* 0x000fea0003800000 */
.L_x_86:
        /* <DEDUP_REMOVED lines=10> */
.L_x_89:
[----:B------:R-:W-:Y:S05]  /*69a0*/  BSYNC B1 ;  /* 0x0000000000017941 */ /* 0x000fea0003800000 */
.L_x_88:
        /* <DEDUP_REMOVED lines=10> */
.L_x_91:
[----:B------:R-:W-:Y:S05]  /*6a50*/  BSYNC B1 ;  /* 0x0000000000017941 */ /* 0x000fea0003800000 */
.L_x_90:
        /* <DEDUP_REMOVED lines=10> */
.L_x_93:
[----:B------:R-:W-:Y:S05]  /*6b00*/  BSYNC B1 ;  /* 0x0000000000017941 */ /* 0x000fea0003800000 */
.L_x_92:
        /* <DEDUP_REMOVED lines=10> */
.L_x_95:
[----:B------:R-:W-:Y:S05]  /*6bb0*/  BSYNC B1 ;  /* 0x0000000000017941 */ /* 0x000fea0003800000 */
.L_x_94:
        /* <DEDUP_REMOVED lines=10> */
.L_x_97:
[----:B------:R-:W-:Y:S05]  /*6c60*/  BSYNC B1 ;  /* 0x0000000000017941 */ /* 0x000fea0003800000 */
.L_x_96:
        /* <DEDUP_REMOVED lines=10> */
.L_x_99:
[----:B------:R-:W-:Y:S05]  /*6d10*/  BSYNC B1 ;  /* 0x0000000000017941 */ /* 0x000fea0003800000 */
.L_x_98:
        /* <DEDUP_REMOVED lines=10> */
.L_x_101:
[----:B------:R-:W-:Y:S05]  /*6dc0*/  BSYNC B1 ;  /* 0x0000000000017941 */ /* 0x000fea0003800000 */
.L_x_100:
        /* <DEDUP_REMOVED lines=10> */
.L_x_103:
[----:B------:R-:W-:Y:S05]  /*6e70*/  BSYNC B1 ;  /* 0x0000000000017941 */ /* 0x000fea0003800000 */
.L_x_102:
        /* <DEDUP_REMOVED lines=10> */
.L_x_105:
[----:B------:R-:W-:Y:S05]  /*6f20*/  BSYNC B1 ;  /* 0x0000000000017941 */ /* 0x000fea0003800000 */
.L_x_104:
        /* <DEDUP_REMOVED lines=10> */
.L_x_107:
[----:B------:R-:W-:Y:S05]  /*6fd0*/  BSYNC B1 ;  /* 0x0000000000017941 */ /* 0x000fea0003800000 */
.L_x_106:
        /* <DEDUP_REMOVED lines=10> */
.L_x_109:
[----:B------:R-:W-:Y:S05]  /*7080*/  BSYNC B1 ;  /* 0x0000000000017941 */ /* 0x000fea0003800000 */
.L_x_108:
        /* <DEDUP_REMOVED lines=10> */
.L_x_111:
[----:B------:R-:W-:Y:S05]  /*7130*/  BSYNC B1 ;  /* 0x0000000000017941 */ /* 0x000fea0003800000 */
.L_x_110:
        /* <DEDUP_REMOVED lines=10> */
.L_x_113:
[----:B------:R-:W-:Y:S05]  /*71e0*/  BSYNC B1 ;  /* 0x0000000000017941 */ /* 0x000fea0003800000 */
.L_x_112:
        /* <DEDUP_REMOVED lines=10> */
.L_x_115:
[----:B------:R-:W-:Y:S05]  /*7290*/  BSYNC B1 ;  /* 0x0000000000017941 */ /* 0x000fea0003800000 */
.L_x_114:
        /* <DEDUP_REMOVED lines=10> */
.L_x_117:
[----:B------:R-:W-:Y:S05]  /*7340*/  BSYNC B1 ;  /* 0x0000000000017941 */ /* 0x000fea0003800000 */
.L_x_116:
        /* <DEDUP_REMOVED lines=10> */
.L_x_119:
[----:B------:R-:W-:Y:S05]  /*73f0*/  BSYNC B1 ;  /* 0x0000000000017941 */ /* 0x000fea0003800000 */
.L_x_118:
        /* <DEDUP_REMOVED lines=10> */
.L_x_121:
[----:B------:R-:W-:Y:S05]  /*74a0*/  BSYNC B1 ;  /* 0x0000000000017941 */ /* 0x000fea0003800000 */
.L_x_120:
        /* <DEDUP_REMOVED lines=10> */
.L_x_123:
[----:B------:R-:W-:Y:S05]  /*7550*/  BSYNC B1 ;  /* 0x0000000000017941 */ /* 0x000fea0003800000 */
.L_x_122:
        /* <DEDUP_REMOVED lines=10> */
.L_x_125:
[----:B------:R-:W-:Y:S05]  /*7600*/  BSYNC B1 ;  /* 0x0000000000017941 */ /* 0x000fea0003800000 */
.L_x_124:
        /* <DEDUP_REMOVED lines=10> */
.L_x_127:
[----:B------:R-:W-:Y:S05]  /*76b0*/  BSYNC B1 ;  /* 0x0000000000017941 */ /* 0x000fea0003800000 */
.L_x_126:
        /* <DEDUP_REMOVED lines=10> */
.L_x_129:
[----:B------:R-:W-:Y:S05]  /*7760*/  BSYNC B1 ;  /* 0x0000000000017941 */ /* 0x000fea0003800000 */
.L_x_128:
        /* <DEDUP_REMOVED lines=10> */
.L_x_131:
[----:B------:R-:W-:Y:S05]  /*7810*/  BSYNC B1 ;  /* 0x0000000000017941 */ /* 0x000fea0003800000 */
.L_x_130:
        /* <DEDUP_REMOVED lines=10> */
.L_x_133:
[----:B------:R-:W-:Y:S05]  /*78c0*/  BSYNC B1 ;  /* 0x0000000000017941 */ /* 0x000fea0003800000 */
.L_x_132:
        /* <DEDUP_REMOVED lines=10> */
.L_x_135:
[----:B------:R-:W-:Y:S05]  /*7970*/  BSYNC B1 ;  /* 0x0000000000017941 */ /* 0x000fea0003800000 */
.L_x_134:
        /* <DEDUP_REMOVED lines=10> */
.L_x_137:
[----:B------:R-:W-:Y:S05]  /*7a20*/  BSYNC B1 ;  /* 0x0000000000017941 */ /* 0x000fea0003800000 */
.L_x_136:
        /* <DEDUP_REMOVED lines=10> */
.L_x_139:
[----:B------:R-:W-:Y:S05]  /*7ad0*/  BSYNC B1 ;  /* 0x0000000000017941 */ /* 0x000fea0003800000 */
.L_x_138:
        /* <DEDUP_REMOVED lines=10> */
.L_x_141:
[----:B------:R-:W-:Y:S05]  /*7b80*/  BSYNC B1 ;  /* 0x0000000000017941 */ /* 0x000fea0003800000 */
.L_x_140:
        /* <DEDUP_REMOVED lines=10> */
.L_x_143:
[----:B------:R-:W-:Y:S05]  /*7c30*/  BSYNC B1 ;  /* 0x0000000000017941 */ /* 0x000fea0003800000 */
.L_x_142:
        /* <DEDUP_REMOVED lines=10> */
.L_x_145:
[----:B------:R-:W-:Y:S05]  /*7ce0*/  BSYNC B1 ;  /* 0x0000000000017941 */ /* 0x000fea0003800000 */
.L_x_144:
        /* <DEDUP_REMOVED lines=10> */
.L_x_147:
[----:B------:R-:W-:Y:S05]  /*7d90*/  BSYNC B1 ;  /* 0x0000000000017941 */ /* 0x000fea0003800000 */
.L_x_146:
        /* <DEDUP_REMOVED lines=10> */
.L_x_149:
[----:B------:R-:W-:Y:S05]  /*7e40*/  BSYNC B1 ;  /* 0x0000000000017941 */ /* 0x000fea0003800000 */
.L_x_148:
        /* <DEDUP_REMOVED lines=10> */
.L_x_151:
[----:B------:R-:W-:Y:S05]  /*7ef0*/  BSYNC B1 ;  /* 0x0000000000017941 */ /* 0x000fea0003800000 */
.L_x_150:
        /* <DEDUP_REMOVED lines=10> */
.L_x_153:
[----:B------:R-:W-:Y:S05]  /*7fa0*/  BSYNC B1 ;  /* 0x0000000000017941 */ /* 0x000fea0003800000 */
.L_x_152:
        /* <DEDUP_REMOVED lines=10> */
.L_x_155:
[----:B------:R-:W-:Y:S05]  /*8050*/  BSYNC B1 ;  /* 0x0000000000017941 */ /* 0x000fea0003800000 */
.L_x_154:
        /* <DEDUP_REMOVED lines=10> */
.L_x_157:
[----:B------:R-:W-:Y:S05]  /*8100*/  BSYNC B1 ;  /* 0x0000000000017941 */ /* 0x000fea0003800000 */
.L_x_156:
        /* <DEDUP_REMOVED lines=10> */
.L_x_159:
[----:B------:R-:W-:Y:S05]  /*81b0*/  BSYNC B1 ;  /* 0x0000000000017941 */ /* 0x000fea0003800000 */
.L_x_158:
        /* <DEDUP_REMOVED lines=10> */
.L_x_161:
[----:B------:R-:W-:Y:S05]  /*8260*/  BSYNC B1 ;  /* 0x0000000000017941 */ /* 0x000fea0003800000 */
.L_x_160:
        /* <DEDUP_REMOVED lines=10> */
.L_x_163:
[----:B------:R-:W-:Y:S05]  /*8310*/  BSYNC B1 ;  /* 0x0000000000017941 */ /* 0x000fea0003800000 */
.L_x_162:
        /* <DEDUP_REMOVED lines=10> */
.L_x_165:
[----:B------:R-:W-:Y:S05]  /*83c0*/  BSYNC B1 ;  /* 0x0000000000017941 */ /* 0x000fea0003800000 */
.L_x_164:
        /* <DEDUP_REMOVED lines=10> */
.L_x_167:
[----:B------:R-:W-:Y:S05]  /*8470*/  BSYNC B1 ;  /* 0x0000000000017941 */ /* 0x000fea0003800000 */
.L_x_166:
        /* <DEDUP_REMOVED lines=10> */
.L_x_169:
[----:B------:R-:W-:Y:S05]  /*8520*/  BSYNC B1 ;  /* 0x0000000000017941 */ /* 0x000fea0003800000 */
.L_x_168:
        /* <DEDUP_REMOVED lines=10> */
.L_x_171:
[----:B------:R-:W-:Y:S05]  /*85d0*/  BSYNC B1 ;  /* 0x0000000000017941 */ /* 0x000fea0003800000 */
.L_x_170:
        /* <DEDUP_REMOVED lines=10> */
.L_x_173:
[----:B------:R-:W-:Y:S05]  /*8680*/  BSYNC B1 ;  /* 0x0000000000017941 */ /* 0x000fea0003800000 */
.L_x_172:
        /* <DEDUP_REMOVED lines=10> */
.L_x_175:
[----:B------:R-:W-:Y:S05]  /*8730*/  BSYNC B1 ;  /* 0x0000000000017941 */ /* 0x000fea0003800000 */
.L_x_174:
        /* <DEDUP_REMOVED lines=10> */
.L_x_177:
[----:B------:R-:W-:Y:S05]  /*87e0*/  BSYNC B1 ;  /* 0x0000000000017941 */ /* 0x000fea0003800000 */
.L_x_176:
        /* <DEDUP_REMOVED lines=10> */
.L_x_179:
[----:B------:R-:W-:Y:S05]  /*8890*/  BSYNC B1 ;  /* 0x0000000000017941 */ /* 0x000fea0003800000 */
.L_x_178:
        /* <DEDUP_REMOVED lines=10> */
.L_x_181:
[----:B------:R-:W-:Y:S05]  /*8940*/  BSYNC B1 ;  /* 0x0000000000017941 */ /* 0x000fea0003800000 */
.L_x_180:
        /* <DEDUP_REMOVED lines=10> */
.L_x_183:
[----:B------:R-:W-:Y:S05]  /*89f0*/  BSYNC B1 ;  /* 0x0000000000017941 */ /* 0x000fea0003800000 */
.L_x_182:
        /* <DEDUP_REMOVED lines=10> */
.L_x_185:
[----:B------:R-:W-:Y:S05]  /*8aa0*/  BSYNC B1 ;  /* 0x0000000000017941 */ /* 0x000fea0003800000 */
.L_x_184:
        /* <DEDUP_REMOVED lines=10> */
.L_x_187:
[----:B------:R-:W-:Y:S05]  /*8b50*/  BSYNC B1 ;  /* 0x0000000000017941 */ /* 0x000fea0003800000 */
.L_x_186:
        /* <DEDUP_REMOVED lines=10> */
.L_x_189:
[----:B------:R-:W-:Y:S05]  /*8c00*/  BSYNC B1 ;  /* 0x0000000000017941 */ /* 0x000fea0003800000 */
.L_x_188:
        /* <DEDUP_REMOVED lines=10> */
.L_x_191:
[----:B------:R-:W-:Y:S05]  /*8cb0*/  BSYNC B1 ;  /* 0x0000000000017941 */ /* 0x000fea0003800000 */
.L_x_190:
        /* <DEDUP_REMOVED lines=10> */
.L_x_193:
[----:B------:R-:W-:Y:S05]  /*8d60*/  BSYNC B1 ;  /* 0x0000000000017941 */ /* 0x000fea0003800000 */
.L_x_192:
        /* <DEDUP_REMOVED lines=10> */
.L_x_195:
[----:B------:R-:W-:Y:S05]  /*8e10*/  BSYNC B1 ;  /* 0x0000000000017941 */ /* 0x000fea0003800000 */
.L_x_194:
        /* <DEDUP_REMOVED lines=10> */
.L_x_197:
[----:B------:R-:W-:Y:S05]  /*8ec0*/  BSYNC B1 ;  /* 0x0000000000017941 */ /* 0x000fea0003800000 */
.L_x_196:
        /* <DEDUP_REMOVED lines=10> */
.L_x_199:
[----:B------:R-:W-:Y:S05]  /*8f70*/  BSYNC B1 ;  /* 0x0000000000017941 */ /* 0x000fea0003800000 */
.L_x_198:
        /* <DEDUP_REMOVED lines=10> */
.L_x_201:
[----:B------:R-:W-:Y:S05]  /*9020*/  BSYNC B1 ;  /* 0x0000000000017941 */ /* 0x000fea0003800000 */
.L_x_200:
        /* <DEDUP_REMOVED lines=10> */
.L_x_203:
[----:B------:R-:W-:Y:S05]  /*90d0*/  BSYNC B1 ;  /* 0x0000000000017941 */ /* 0x000fea0003800000 */
.L_x_202:
        /* <DEDUP_REMOVED lines=10> */
.L_x_205:
[----:B------:R-:W-:Y:S05]  /*9180*/  BSYNC B1 ;  /* 0x0000000000017941 */ /* 0x000fea0003800000 */
.L_x_204:
        /* <DEDUP_REMOVED lines=10> */
.L_x_207:
[----:B------:R-:W-:Y:S05]  /*9230*/  BSYNC B1 ;  /* 0x0000000000017941 */ /* 0x000fea0003800000 */
.L_x_206:
        /* <DEDUP_REMOVED lines=10> */
.L_x_209:
[----:B------:R-:W-:Y:S05]  /*92e0*/  BSYNC B1 ;  /* 0x0000000000017941 */ /* 0x000fea0003800000 */
.L_x_208:
        /* <DEDUP_REMOVED lines=10> */
.L_x_211:
[----:B------:R-:W-:Y:S05]  /*9390*/  BSYNC B1 ;  /* 0x0000000000017941 */ /* 0x000fea0003800000 */
.L_x_210:
        /* <DEDUP_REMOVED lines=10> */
.L_x_213:
[----:B------:R-:W-:Y:S05]  /*9440*/  BSYNC B1 ;  /* 0x0000000000017941 */ /* 0x000fea0003800000 */
.L_x_212:
        /* <DEDUP_REMOVED lines=10> */
.L_x_215:
[----:B------:R-:W-:Y:S05]  /*94f0*/  BSYNC B1 ;  /* 0x0000000000017941 */ /* 0x000fea0003800000 */
.L_x_214:
        /* <DEDUP_REMOVED lines=10> */
.L_x_217:
[----:B------:R-:W-:Y:S05]  /*95a0*/  BSYNC B1 ;  /* 0x0000000000017941 */ /* 0x000fea0003800000 */
.L_x_216:
        /* <DEDUP_REMOVED lines=10> */
.L_x_219:
[----:B------:R-:W-:Y:S05]  /*9650*/  BSYNC B1 ;  /* 0x0000000000017941 */ /* 0x000fea0003800000 */
.L_x_218:
        /* <DEDUP_REMOVED lines=10> */
.L_x_221:
[----:B------:R-:W-:Y:S05]  /*9700*/  BSYNC B1 ;  /* 0x0000000000017941 */ /* 0x000fea0003800000 */
.L_x_220:
        /* <DEDUP_REMOVED lines=10> */
.L_x_223:
[----:B------:R-:W-:Y:S05]  /*97b0*/  BSYNC B1 ;  /* 0x0000000000017941 */ /* 0x000fea0003800000 */
.L_x_222:
        /* <DEDUP_REMOVED lines=10> */
.L_x_225:
[----:B------:R-:W-:Y:S05]  /*9860*/  BSYNC B1 ;  /* 0x0000000000017941 */ /* 0x000fea0003800000 */
.L_x_224:
        /* <DEDUP_REMOVED lines=10> */
.L_x_227:
[----:B------:R-:W-:Y:S05]  /*9910*/  BSYNC B1 ;  /* 0x0000000000017941 */ /* 0x000fea0003800000 */
.L_x_226:
        /* <DEDUP_REMOVED lines=10> */
.L_x_229:
[----:B------:R-:W-:Y:S05]  /*99c0*/  BSYNC B1 ;  /* 0x0000000000017941 */ /* 0x000fea0003800000 */
.L_x_228:
        /* <DEDUP_REMOVED lines=10> */
.L_x_231:
[----:B------:R-:W-:Y:S05]  /*9a70*/  BSYNC B1 ;  /* 0x0000000000017941 */ /* 0x000fea0003800000 */
.L_x_230:
        /* <DEDUP_REMOVED lines=10> */
.L_x_233:
[----:B------:R-:W-:Y:S05]  /*9b20*/  BSYNC B1 ;  /* 0x0000000000017941 */ /* 0x000fea0003800000 */
.L_x_232:
        /* <DEDUP_REMOVED lines=10> */
.L_x_235:
[----:B------:R-:W-:Y:S05]  /*9bd0*/  BSYNC B1 ;  /* 0x0000000000017941 */ /* 0x000fea0003800000 */
.L_x_234:
        /* <DEDUP_REMOVED lines=10> */
.L_x_237:
[----:B------:R-:W-:Y:S05]  /*9c80*/  BSYNC B1 ;  /* 0x0000000000017941 */ /* 0x000fea0003800000 */
.L_x_236:
        /* <DEDUP_REMOVED lines=10> */
.L_x_239:
[----:B------:R-:W-:Y:S05]  /*9d30*/  BSYNC B1 ;  /* 0x0000000000017941 */ /* 0x000fea0003800000 */
.L_x_238:
        /* <DEDUP_REMOVED lines=10> */
.L_x_241:
[----:B------:R-:W-:Y:S05]  /*9de0*/  BSYNC B1 ;  /* 0x0000000000017941 */ /* 0x000fea0003800000 */
.L_x_240:
        /* <DEDUP_REMOVED lines=10> */
.L_x_243:
[----:B------:R-:W-:Y:S05]  /*9e90*/  BSYNC B1 ;  /* 0x0000000000017941 */ /* 0x000fea0003800000 */
.L_x_242:
        /* <DEDUP_REMOVED lines=10> */
.L_x_245:
[----:B------:R-:W-:Y:S05]  /*9f40*/  BSYNC B1 ;  /* 0x0000000000017941 */ /* 0x000fea0003800000 */
.L_x_244:
        /* <DEDUP_REMOVED lines=10> */
.L_x_247:
[----:B------:R-:W-:Y:S05]  /*9ff0*/  BSYNC B1 ;  /* 0x0000000000017941 */ /* 0x000fea0003800000 */
.L_x_246:
        /* <DEDUP_REMOVED lines=10> */
.L_x_249:
[----:B------:R-:W-:Y:S05]  /*a0a0*/  BSYNC B1 ;  /* 0x0000000000017941 */ /* 0x000fea0003800000 */
.L_x_248:
        /* <DEDUP_REMOVED lines=10> */
.L_x_251:
[----:B------:R-:W-:Y:S05]  /*a150*/  BSYNC B1 ;  /* 0x0000000000017941 */ /* 0x000fea0003800000 */
.L_x_250:
        /* <DEDUP_REMOVED lines=10> */
.L_x_253:
[----:B------:R-:W-:Y:S05]  /*a200*/  BSYNC B1 ;  /* 0x0000000000017941 */ /* 0x000fea0003800000 */
.L_x_252:
        /* <DEDUP_REMOVED lines=10> */
.L_x_255:
[----:B------:R-:W-:Y:S05]  /*a2b0*/  BSYNC B1 ;  /* 0x0000000000017941 */ /* 0x000fea0003800000 */
.L_x_254:
        /* <DEDUP_REMOVED lines=10> */
.L_x_257:
[----:B------:R-:W-:Y:S05]  /*a360*/  BSYNC B1 ;  /* 0x0000000000017941 */ /* 0x000fea0003800000 */
.L_x_256:
        /* <DEDUP_REMOVED lines=10> */
.L_x_259:
[----:B------:R-:W-:Y:S05]  /*a410*/  BSYNC B1 ;  /* 0x0000000000017941 */ /* 0x000fea0003800000 */
.L_x_258:
        /* <DEDUP_REMOVED lines=10> */
.L_x_261:
[----:B------:R-:W-:Y:S05]  /*a4c0*/  BSYNC B1 ;  /* 0x0000000000017941 */ /* 0x000fea0003800000 */
.L_x_260:
        /* <DEDUP_REMOVED lines=10> */
.L_x_263:
[----:B------:R-:W-:Y:S05]  /*a570*/  BSYNC B1 ;  /* 0x0000000000017941 */ /* 0x000fea0003800000 */
.L_x_262:
        /* <DEDUP_REMOVED lines=10> */
.L_x_265:
[----:B------:R-:W-:Y:S05]  /*a620*/  BSYNC B1 ;  /* 0x0000000000017941 */ /* 0x000fea0003800000 */
.L_x_264:
        /* <DEDUP_REMOVED lines=10> */
.L_x_267:
[----:B------:R-:W-:Y:S05]  /*a6d0*/  BSYNC B1 ;  /* 0x0000000000017941 */ /* 0x000fea0003800000 */
.L_x_266:
        /* <DEDUP_REMOVED lines=10> */
.L_x_269:
[----:B------:R-:W-:Y:S05]  /*a780*/  BSYNC B1 ;  /* 0x0000000000017941 */ /* 0x000fea0003800000 */
.L_x_268:
        /* <DEDUP_REMOVED lines=10> */
.L_x_271:
[----:B------:R-:W-:Y:S05]  /*a830*/  BSYNC B1 ;  /* 0x0000000000017941 */ /* 0x000fea0003800000 */
.L_x_270:
        /* <DEDUP_REMOVED lines=10> */
.L_x_273:
[----:B------:R-:W-:Y:S05]  /*a8e0*/  BSYNC B1 ;  /* 0x0000000000017941 */ /* 0x000fea0003800000 */
.L_x_272:
        /* <DEDUP_REMOVED lines=10> */
.L_x_275:
[----:B------:R-:W-:Y:S05]  /*a990*/  BSYNC B1 ;  /* 0x0000000000017941 */ /* 0x000fea0003800000 */
.L_x_274:
        /* <DEDUP_REMOVED lines=10> */
.L_x_277:
[----:B------:R-:W-:Y:S05]  /*aa40*/  BSYNC B1 ;  /* 0x0000000000017941 */ /* 0x000fea0003800000 */
.L_x_276:
        /* <DEDUP_REMOVED lines=10> */
.L_x_279:
[----:B------:R-:W-:Y:S05]  /*aaf0*/  BSYNC B1 ;  /* 0x0000000000017941 */ /* 0x000fea0003800000 */
.L_x_278:
        /* <DEDUP_REMOVED lines=10> */
.L_x_281:
[----:B------:R-:W-:Y:S05]  /*aba0*/  BSYNC B1 ;  /* 0x0000000000017941 */ /* 0x000fea0003800000 */
.L_x_280:
        /* <DEDUP_REMOVED lines=10> */
.L_x_283:
[----:B------:R-:W-:Y:S05]  /*ac50*/  BSYNC B1 ;  /* 0x0000000000017941 */ /* 0x000fea0003800000 */
.L_x_282:
[----:B0-234-:R-:W2:Y:S01]  /*ac60*/  LDL.LU R10, [R1+0x1f4] ;  /* 0x0001f400010a7983 */ /* 0x01dea20000300800 */
[----:B-----5:R-:W-:Y:S01]  /*ac70*/  IMAD.U32 R11, R23, 0x10000, RZ ;  /* 0x00010000170b7824 */ /* 0x020fe200078e00ff */
        /* <DEDUP_REMOVED lines=8> */
.L_x_285:
[----:B------:R-:W-:Y:S05]  /*ad00*/  BSYNC B1 ;  /* 0x0000000000017941 */ /* 0x000fea0003800000 */
.L_x_284:
[----:B------:R-:W3:Y:S01]  /*ad10*/  LDL.LU R10, [R1+0x1f8] ;  /* 0x0001f800010a7983 */ /* 0x000ee20000300800 */
[----:B0----5:R-:W-:Y:S01]  /*ad20*/  SHF.L.U32 R11, R23, 0x10, RZ ;  /* 0x00000010170b7819 */ /* 0x021fe200000006ff */
[----:B------:R-:W-:Y:S01]  /*ad30*/  BSSY B1, `(.L_x_286) ;  /* 0x000000b000017945 */ /* 0x000fe20003800000 */
[----:B------:R-:W-:Y:S02]  /*ad40*/  ISETP.GT.AND P1, PT, R0, 0xf9, P0 ;  /* 0x000000f90000780c */ /* 0x000fe40000724270 */
[----:B------:R-:W-:Y:S01]  /*ad50*/  IADD3 R169, P0, R3, 0x80, RZ ;  /* 0x0000008003a97810 */ /* 0x000fe20007f1e0ff */
[----:B------:R-:W-:-:S04]  /*ad60*/  FMUL R11, R11, R16 ;  /* 0x000000100b0b7220 */ /* 0x000fc80000400000 */
[----:B---3--:R-:W-:-:S05]  /*ad70*/  FFMA R11, R10, R2, R11 ;  /* 0x000000020a0b7223 */ /* 0x008fca000000000b */
[----:B------:R-:W-:-:S04]  /*ad80*/  F2FP.BF16.F32.PACK_AB R11, RZ, R11 ;  /* 0x0000000bff0b723e */ /* 0x000fc800000010ff */
[----:B------:R-:W-:Y:S01]  /*ad90*/  PRMT R3, R11, 0x7610, R3 ;  /* 0x000076100b037816 */ /* 0x000fe20000000003 */
[----:B------:R-:W-:-:S04]  /*ada0*/  IMAD.X R11, RZ, RZ, UR7, P0 ;  /* 0x00000007ff0b7e24 */ /* 0x000fc800080e06ff */
[----:B------:R0:W-:Y:S01]  /*adb0*/  @P2 STG.E.U16 desc[UR36][R6.64+0x1f0], R3 ;  /* 0x0001f00306002986 */ /* 0x0001e2000c101524 */
[----:B------:R-:W-:Y:S05]  /*adc0*/  @!P1 BRA `(.L_x_287) ;  /* 0x0000000000049947 */ /* 0x000fea0003800000 */
[----:B------:R3:W5:Y:S02]  /*add0*/  LDG.E.LTC128B.U16 R23, desc[UR36][R8.64+0x1f2] ;  /* 0x0001f22408177981 */ /* 0x000764000c1e1520 */
.L_x_287:
[----:B------:R-:W-:Y:S05]  /*ade0*/  BSYNC B1 ;  /* 0x0000000000017941 */ /* 0x000fea0003800000 */
.L_x_286:
[----:B------:R-:W4:Y:S01]  /*adf0*/  LDL.LU R10, [R1+0x1fc] ;  /* 0x0001fc00010a7983 */ /* 0x000f220000300800 */
[----:B0----5:R-:W-:Y:S01]  /*ae00*/  IMAD.U32 R3, R23, 0x10000, RZ ;  /* 0x0001000017037824 */ /* 0x021fe200078e00ff */
[----:B------:R-:W-:Y:S01]  /*ae10*/  ISETP.GT.AND P0, PT, R153, 0x80, PT ;  /* 0x000000809900780c */ /* 0x000fe20003f04270 */
[----:B--23--:R-:W-:Y:S02]  /*ae20*/  IMAD R8, R11, R14, RZ ;  /* 0x0000000e0b087224 */ /* 0x00cfe400078e02ff */
[----:B------:R-:W-:Y:S01]  /*ae30*/  FMUL R3, R3, R16 ;  /* 0x0000001003037220 */ /* 0x000fe20000400000 */
[----:B------:R-:W-:Y:S01]  /*ae40*/  ISETP.GT.AND P4, PT, R0, RZ, P0 ;  /* 0x000000ff0000720c */ /* 0x000fe20000784270 */
[C---:B------:R-:W-:Y:S02]  /*ae50*/  IMAD R167, R169.reuse, R15, R8 ;  /* 0x0000000fa9a77224 */ /* 0x040fe400078e0208 */
[----:B------:R-:W-:-:S04]  /*ae60*/  IMAD.WIDE.U32 R8, R169, R14, R20 ;  /* 0x0000000ea9087225 */ /* 0x000fc800078e0014 */
[----:B------:R-:W-:Y:S02]  /*ae70*/  IMAD.IADD R9, R9, 0x1, R167 ;  /* 0x0000000109097824 */ /* 0x000fe400078e02a7 */
[----:B----4-:R-:W-:Y:S01]  /*ae80*/  FFMA R3, R10, R2, R3 ;  /* 0x000000020a037223 */ /* 0x010fe20000000003 */
[----:B------:R-:W-:-:S04]  /*ae90*/  LEA R10, P2, R8, R12, 0x1 ;  /* 0x0000000c080a7211 */ /* 0x000fc800078408ff */
[----:B------:R-:W-:Y:S02]  /*aea0*/  F2FP.BF16.F32.PACK_AB R3, RZ, R3 ;  /* 0x00000003ff03723e */ /* 0x000fe400000010ff */
[--C-:B------:R-:W-:Y:S02]  /*aeb0*/  LEA.HI.X R11, R8, R13, R9.reuse, 0x1, P2 ;  /* 0x0000000d080b7211 */ /* 0x100fe400010f0c09 */
[----:B------:R-:W-:-:S05]  /*aec0*/  PRMT R9, R3, 0x7610, R9 ;  /* 0x0000761003097816 */ /* 0x000fca0000000009 */
[----:B------:R0:W-:Y:S04]  /*aed0*/  @P1 STG.E.U16 desc[UR36][R6.64+0x1f2], R9 ;  /* 0x0001f20906001986 */ /* 0x0001e8000c101524 */
[----:B------:R-:W2:Y:S01]  /*aee0*/  @P4 LDG.E.LTC128B.U16 R23, desc[UR36][R10.64] ;  /* 0x000000240a174981 */ /* 0x000ea2000c1e1520 */
[----:B-1----:R-:W-:Y:S01]  /*aef0*/  IMAD.U32 R161, RZ, RZ, UR8 ;  /* 0x00000008ffa17e24 */ /* 0x002fe2000f8e00ff */
[----:B------:R-:W-:Y:S01]  /*af00*/  ISETP.GT.AND P2, PT, R0, 0x1, P0 ;  /* 0x000000010000780c */ /* 0x000fe20000744270 */
[----:B------:R-:W-:Y:S01]  /*af10*/  IMAD.U32 R165, RZ, RZ, UR8 ;  /* 0x00000008ffa57e24 */ /* 0x000fe2000f8e00ff */
[----:B------:R-:W-:Y:S01]  /*af20*/  BSSY B1, `(.L_x_288) ;  /* 0x0000013000017945 */ /* 0x000fe20003800000 */
[----:B------:R-:W-:Y:S02]  /*af30*/  IMAD.U32 R164, RZ, RZ, UR9 ;  /* 0x00000009ffa47e24 */ /* 0x000fe4000f8e00ff */
[----:B------:R-:W-:-:S02]  /*af40*/  IMAD.SHL.U32 R161, R161, 0x100, RZ ;  /* 0x00000100a1a17824 */ /* 0x000fc400078e00ff */
[----:B0-----:R-:W-:Y:S01]  /*af50*/  IMAD.WIDE.U32 R8, R169, R14, R18 ;  /* 0x0000000ea9087225 */ /* 0x001fe200078e0012 */
[----:B------:R-:W-:-:S03]  /*af60*/  SHF.L.U64.HI R165, R165, 0x8, R164 ;  /* 0x00000008a5a57819 */ /* 0x000fc600000102a4 */
[----:B------:R-:W-:Y:S02]  /*af70*/  IMAD.IADD R9, R167, 0x1, R9 ;  /* 0x00000001a7097824 */ /* 0x000fe400078e0209 */
[----:B------:R-:W-:Y:S01]  /*af80*/  IMAD.WIDE.U32 R162, R22, UR43, R8 ;  /* 0x0000002b16a27c25 */ /* 0x000fe2000f8e0008 */
[----:B------:R-:W-:-:S04]  /*af90*/  IADD3 R8, P1, R161, R4, RZ ;  /* 0x00000004a1087210 */ /* 0x000fc80007f3e0ff */
[----:B------:R-:W-:Y:S01]  /*afa0*/  IADD3 R7, R159, R163, RZ ;  /* 0x000000a39f077210 */ /* 0x000fe20007ffe0ff */
[----:B------:R-:W-:Y:S01]  /*afb0*/  IMAD.X R9, R165, 0x1, R5, P1 ;  /* 0x00000001a5097824 */ /* 0x000fe200008e0605 */
[----:B------:R-:W-:-:S04]  /*afc0*/  LEA R6, P3, R162, R12, 0x1 ;  /* 0x0000000ca2067211 */ /* 0x000fc800078608ff */
[----:B------:R-:W-:Y:S01]  /*afd0*/  LEA.HI.X R7, R162, R13, R7, 0x1, P3 ;  /* 0x0000000da2077211 */ /* 0x000fe200018f0c07 */
[----:B--2---:R-:W-:-:S04]  /*afe0*/  IMAD.U32 R3, R23, 0x10000, RZ ;  /* 0x0001000017037824 */ /* 0x004fc800078e00ff */
[----:B------:R-:W-:-:S04]  /*aff0*/  FMUL R3, R3, R16 ;  /* 0x0000001003037220 */ /* 0x000fc80000400000 */
[----:B------:R-:W-:-:S05]  /*b000*/  FFMA R3, R24, R2, R3 ;  /* 0x0000000218037223 */ /* 0x000fca0000000003 */
[----:B------:R-:W-:-:S05]  /*b010*/  F2FP.BF16.F32.PACK_AB R3, RZ, R3 ;  /* 0x00000003ff03723e */ /* 0x000fca00000010ff */
[----:B------:R0:W-:Y:S01]  /*b020*/  @P4 STG.E.U16 desc[UR36][R8.64], R3 ;  /* 0x0000000308004986 */ /* 0x0001e2000c101524 */
[----:B------:R-:W-:Y:S05]  /*b030*/  @!P2 BRA `(.L_x_289) ;  /* 0x000000000004a947 */ /* 0x000fea0003800000 */
[----:B------:R1:W5:Y:S02]  /*b040*/  LDG.E.LTC128B.U16 R23, desc[UR36][R6.64+0x2] ;  /* 0x0000022406177981 */ /* 0x000364000c1e1520 */
.L_x_289:
[----:B------:R-:W-:Y:S05]  /*b050*/  BSYNC B1 ;  /* 0x0000000000017941 */ /* 0x000fea0003800000 */
.L_x_288:
[----:B0----5:R-:W-:Y:S01]  /*b060*/  IMAD.U32 R3, R23, 0x10000, RZ ;  /* 0x0001000017037824 */ /* 0x021fe200078e00ff */
[----:B------:R-:W-:Y:S01]  /*b070*/  ISETP.GT.AND P1, PT, R153, 0x88, PT ;  /* 0x000000889900780c */ /* 0x000fe20003f24270 */
[----:B------:R-:W-:Y:S01]  /*b080*/  IMAD.WIDE.U32 R14, R169, R14, R156 ;  /* 0x0000000ea90e7225 */ /* 0x000fe200078e009c */
[----:B------:R-:W-:Y:S03]  /*b090*/  BSSY B1, `(.L_x_290) ;  /* 0x0000010000017945 */ /* 0x000fe60003800000 */
[----:B------:R-:W-:Y:S01]  /*b0a0*/  FMUL R10, R3, R16 ;  /* 0x00000010030a7220 */ /* 0x000fe20000400000 */
[----:B------:R-:W-:Y:S01]  /*b0b0*/  ISETP.GT.AND P3, PT, R0, RZ, P1 ;  /* 0x000000ff0000720c */ /* 0x000fe20000f64270 */
[----:B------:R-:W-:Y:S01]  /*b0c0*/  IMAD.IADD R167, R167, 0x1, R15 ;  /* 0x00000001a7a77824 */ /* 0x000fe200078e020f */
[----:B------:R-:W-:Y:S01]  /*b0d0*/  IADD3 R154, P4, R154, R14, RZ ;  /* 0x0000000e9a9a7210 */ /* 0x000fe20007f9e0ff */
[----:B------:R-:W-:Y:S01]  /*b0e0*/  FFMA R10, R25, R2, R10 ;  /* 0x00000002190a7223 */ /* 0x000fe2000000000a */
[----:B------:R-:W-:-:S03]  /*b0f0*/  IADD3 R14, P5, R18, R14, RZ ;  /* 0x0000000e120e7210 */ /* 0x000fc60007fbe0ff */
[--C-:B------:R-:W-:Y:S01]  /*b100*/  IMAD.X R20, R167, 0x1, R21.reuse, P4 ;  /* 0x00000001a7147824 */ /* 0x100fe200020e0615 */
[----:B------:R-:W-:Y:S02]  /*b110*/  F2FP.BF16.F32.PACK_AB R3, RZ, R10 ;  /* 0x0000000aff03723e */ /* 0x000fe400000010ff */
[C---:B------:R-:W-:Y:S02]  /*b120*/  LEA R10, P4, R154.reuse, R12, 0x1 ;  /* 0x0000000c9a0a7211 */ /* 0x040fe400078808ff */
[----:B------:R-:W-:Y:S02]  /*b130*/  PRMT R21, R3, 0x7610, R21 ;  /* 0x0000761003157816 */ /* 0x000fe40000000015 */
[----:B------:R-:W-:Y:S02]  /*b140*/  LEA.HI.X R11, R154, R13, R20, 0x1, P4 ;  /* 0x0000000d9a0b7211 */ /* 0x000fe400020f0c14 */
[----:B------:R-:W-:Y:S01]  /*b150*/  PRMT R3, R23, 0x7610, R3 ;  /* 0x0000761017037816 */ /* 0x000fe20000000003 */
[----:B------:R0:W-:Y:S01]  /*b160*/  @P2 STG.E.U16 desc[UR36][R8.64+0x2], R21 ;  /* 0x0000021508002986 */ /* 0x0001e2000c101524 */
[----:B------:R-:W-:Y:S05]  /*b170*/  @!P3 BRA `(.L_x_291) ;  /* 0x000000000004b947 */ /* 0x000fea0003800000 */
[----:B------:R2:W5:Y:S02]  /*b180*/  LDG.E.LTC128B.U16 R3, desc[UR36][R10.64] ;  /* 0x000000240a037981 */ /* 0x000564000c1e1520 */
.L_x_291:
[----:B------:R-:W-:Y:S05]  /*b190*/  BSYNC B1 ;  /* 0x0000000000017941 */ /* 0x000fea0003800000 */
.L_x_290:
[----:B--2--5:R-:W-:Y:S01]  /*b1a0*/  IMAD.U32 R11, R3, 0x10000, RZ ;  /* 0x00010000030b7824 */ /* 0x024fe200078e00ff */
[----:B------:R-:W-:Y:S01]  /*b1b0*/  IADD3 R10, P2, R8, R160, RZ ;  /* 0x000000a0080a7210 */ /* 0x000fe20007f5e0ff */
[----:B------:R-:W-:Y:S01]  /*b1c0*/  IMAD.X R15, R19, 0x1, R167, P5 ;  /* 0x00000001130f7824 */ /* 0x000fe200028e06a7 */
[----:B------:R-:W-:Y:S01]  /*b1d0*/  ISETP.GT.AND P5, PT, R0, 0x1, P1 ;  /* 0x000000010000780c */ /* 0x000fe20000fa4270 */
[----:B------:R-:W-:Y:S01]  /*b1e0*/  FMUL R11, R11, R16 ;  /* 0x000000100b0b7220 */ /* 0x000fe20000400000 */
[----:B------:R-:W-:Y:S01]  /*b1f0*/  BSSY B1, `(.L_x_292) ;  /* 0x000000b000017945 */ /* 0x000fe20003800000 */
[----:B------:R-:W-:-:S04]  /*b200*/  IMAD.WIDE.U32 R22, R22, UR43, R14 ;  /* 0x0000002b16167c25 */ /* 0x000fc8000f8e000e */
[----:B------:R-:W-:Y:S01]  /*b210*/  FFMA R11, R26, R2, R11 ;  /* 0x000000021a0b7223 */ /* 0x000fe2000000000b */
[----:B------:R-:W-:Y:S01]  /*b220*/  IMAD.IADD R159, R159, 0x1, R23 ;  /* 0x000000019f9f7824 */ /* 0x000fe200078e0217 */
[----:B------:R-:W-:-:S03]  /*b230*/  LEA R12, P4, R22, R12, 0x1 ;  /* 0x0000000c160c7211 */ /* 0x000fc600078808ff */
[----:B------:R-:W-:Y:S01]  /*b240*/  F2FP.BF16.F32.PACK_AB R14, RZ, R11 ;  /* 0x0000000bff0e723e */ /* 0x000fe200000010ff */
[----:B------:R-:W-:Y:S01]  /*b250*/  IMAD.X R11, R9, 0x1, R158, P2 ;  /* 0x00000001090b7824 */ /* 0x000fe200010e069e */
[----:B------:R-:W-:-:S04]  /*b260*/  LEA.HI.X R13, R22, R13, R159, 0x1, P4 ;  /* 0x0000000d160d7211 */ /* 0x000fc800020f0c9f */
[----:B------:R2:W-:Y:S01]  /*b270*/  @P3 STG.E.U16 desc[UR36][R10.64], R14 ;  /* 0x0000000e0a003986 */ /* 0x0005e2000c101524 */
[----:B------:R-:W-:Y:S05]  /*b280*/  @!P5 BRA `(.L_x_293) ;  /* 0x000000000004d947 */ /* 0x000fea0003800000 */
[----:B------:R3:W5:Y:S02]  /*b290*/  LDG.E.LTC128B.U16 R3, desc[UR36][R12.64+0x2] ;  /* 0x000002240c037981 */ /* 0x000764000c1e1520 */
.L_x_293:
[----:B------:R-:W-:Y:S05]  /*b2a0*/  BSYNC B1 ;  /* 0x0000000000017941 */ /* 0x000fea0003800000 */
.L_x_292:
[----:B-----5:R-:W-:Y:S01]  /*b2b0*/  IMAD.U32 R15, R3, 0x10000, RZ ;  /* 0x00010000030f7824 */ /* 0x020fe200078e00ff */
[----:B------:R-:W-:Y:S01]  /*b2c0*/  ISETP.GT.AND P2, PT, R0, 0x8, P0 ;  /* 0x000000080000780c */ /* 0x000fe20000744270 */
[----:B------:R-:W-:Y:S02]  /*b2d0*/  BSSY B1, `(.L_x_294) ;  /* 0x0000007000017945 */ /* 0x000fe40003800000 */
[----:B--2---:R-:W-:-:S04]  /*b2e0*/  FMUL R14, R15, R16 ;  /* 0x000000100f0e7220 */ /* 0x004fc80000400000 */
[----:B------:R-:W-:-:S05]  /*b2f0*/  FFMA R14, R27, R2, R14 ;  /* 0x000000021b0e7223 */ /* 0x000fca000000000e */
[----:B------:R-:W-:-:S05]  /*b300*/  F2FP.BF16.F32.PACK_AB R14, RZ, R14 ;  /* 0x0000000eff0e723e */ /* 0x000fca00000010ff */
[----:B------:R2:W-:Y:S01]  /*b310*/  @P5 STG.E.U16 desc[UR36][R10.64+0x2], R14 ;  /* 0x0000020e0a005986 */ /* 0x0005e2000c101524 */
[----:B------:R-:W-:Y:S05]  /*b320*/  @!P2 BRA `(.L_x_295) ;  /* 0x000000000004a947 */ /* 0x000fea0003800000 */
[----:B------:R4:W5:Y:S02]  /*b330*/  LDG.E.LTC128B.U16 R3, desc[UR36][R6.64+0x10] ;  /* 0x0000102406037981 */ /* 0x000964000c1e1520 */
.L_x_295:
[----:B------:R-:W-:Y:S05]  /*b340*/  BSYNC B1 ;  /* 0x0000000000017941 */ /* 0x000fea0003800000 */
.L_x_294:
[----:B--2--5:R-:W-:Y:S01]  /*b350*/  SHF.L.U32 R11, R3, 0x10, RZ ;  /* 0x00000010030b7819 */ /* 0x024fe200000006ff */
[----:B------:R-:W-:Y:S01]  /*b360*/  BSSY B1, `(.L_x_296) ;  /* 0x0000008000017945 */ /* 0x000fe20003800000 */
[----:B------:R-:W-:-:S03]  /*b370*/  ISETP.GT.AND P3, PT, R0, 0x9, P0 ;  /* 0x000000090000780c */ /* 0x000fc60000764270 */
[----:B------:R-:W-:-:S04]  /*b380*/  FMUL R11, R11, R16 ;  /* 0x000000100b0b7220 */ /* 0x000fc80000400000 */
[----:B------:R-:W-:-:S05]  /*b390*/  FFMA R11, R28, R2, R11 ;  /* 0x000000021c0b7223 */ /* 0x000fca000000000b */
[----:B------:R-:W-:-:S05]  /*b3a0*/  F2FP.BF16.F32.PACK_AB R11, RZ, R11 ;  /* 0x0000000bff0b723e */ /* 0x000fca00000010ff */
[----:B------:R2:W-:Y:S01]  /*b3b0*/  @P2 STG.E.U16 desc[UR36][R8.64+0x10], R11 ;  /* 0x0000100b08002986 */ /* 0x0005e2000c101524 */
[----:B------:R-:W-:Y:S05]  /*b3c0*/  @!P3 BRA `(.L_x_297) ;  /* 0x000000000004b947 */ /* 0x000fea0003800000 */
[----:B------:R0:W5:Y:S02]  /*b3d0*/  LDG.E.LTC128B.U16 R3, desc[UR36][R6.64+0x12] ;  /* 0x0000122406037981 */ /* 0x000164000c1e1520 */
.L_x_297:
[----:B------:R-:W-:Y:S05]  /*b3e0*/  BSYNC B1 ;  /* 0x0000000000017941 */ /* 0x000fea0003800000 */
.L_x_296:
[----:B--2--5:R-:W-:Y:S01]  /*b3f0*/  IMAD.U32 R11, R3, 0x10000, RZ ;  /* 0x00010000030b7824 */ /* 0x024fe200078e00ff */
[----:B------:R-:W-:Y:S01]  /*b400*/  ISETP.GT.AND P4, PT, R0, 0x8, P1 ;  /* 0x000000080000780c */ /* 0x000fe20000f84270 */
[----:B------:R-:W-:Y:S02]  /*b410*/  BSSY B1, `(.L_x_298) ;  /* 0x0000007000017945 */ /* 0x000fe40003800000 */
[----:B------:R-:W-:-:S04]  /*b420*/  FMUL R10, R11, R16 ;  /* 0x000000100b0a7220 */ /* 0x000fc80000400000 */
[----:B------:R-:W-:-:S05]  /*b430*/  FFMA R10, R29, R2, R10 ;  /* 0x000000021d0a7223 */ /* 0x000fca000000000a */
[----:B------:R-:W-:-:S05]  /*b440*/  F2FP.BF16.F32.PACK_AB R10, RZ, R10 ;  /* 0x0000000aff0a723e */ /* 0x000fca00000010ff */
[----:B------:R2:W-:Y:S01]  /*b450*/  @P3 STG.E.U16 desc[UR36][R8.64+0x12], R10 ;  /* 0x0000120a08003986 */ /* 0x0005e2000c101524 */
[----:B------:R-:W-:Y:S05]  /*b460*/  @!P4 BRA `(.L_x_299) ;  /* 0x000000000004c947 */ /* 0x000fea0003800000 */
[----:B------:R0:W5:Y:S02]  /*b470*/  LDG.E.LTC128B.U16 R3, desc[UR36][R12.64+0x10] ;  /* 0x000010240c037981 */ /* 0x000164000c1e1520 */
.L_x_299:
[----:B------:R-:W-:Y:S05]  /*b480*/  BSYNC B1 ;  /* 0x0000000000017941 */ /* 0x000fea0003800000 */
.L_x_298:
[----:B-----5:R-:W-:Y:S01]  /*b490*/  IMAD.U32 R11, R3, 0x10000, RZ ;  /* 0x00010000030b7824 */ /* 0x020fe200078e00ff */
[----:B--2---:R-:W-:Y:S01]  /*b4a0*/  IADD3 R10, P3, R160, R8, RZ ;  /* 0x00000008a00a7210 */ /* 0x004fe20007f7e0ff */
[----:B------:R-:W-:Y:S01]  /*b4b0*/  BSSY B1, `(.L_x_300) ;  /* 0x0000009000017945 */ /* 0x000fe20003800000 */
[----:B------:R-:W-:Y:S01]  /*b4c0*/  ISETP.GT.AND P2, PT, R0, 0x9, P1 ;  /* 0x000000090000780c */ /* 0x000fe20000f44270 */
[----:B------:R-:W-:-:S04]  /*b4d0*/  FMUL R11, R11, R16 ;  /* 0x000000100b0b7220 */ /* 0x000fc80000400000 */
[----:B------:R-:W-:-:S05]  /*b4e0*/  FFMA R11, R30, R2, R11 ;  /* 0x000000021e0b7223 */ /* 0x000fca000000000b */
[----:B------:R-:W-:Y:S01]  /*b4f0*/  F2FP.BF16.F32.PACK_AB R14, RZ, R11 ;  /* 0x0000000bff0e723e */ /* 0x000fe200000010ff */
[----:B------:R-:W-:-:S05]  /*b500*/  IMAD.X R11, R158, 0x1, R9, P3 ;  /* 0x000000019e0b7824 */ /* 0x000fca00018e0609 */
[----:B------:R2:W-:Y:S01]  /*b510*/  @P4 STG.E.U16 desc[UR36][R10.64+0x10], R14 ;  /* 0x0000100e0a004986 */ /* 0x0005e2000c101524 */
[----:B------:R-:W-:Y:S05]  /*b520*/  @!P2 BRA `(.L_x_301) ;  /* 0x000000000004a947 */ /* 0x000fea0003800000 */
[----:B------:R0:W5:Y:S02]  /*b530*/  LDG.E.LTC128B.U16 R3, desc[UR36][R12.64+0x12] ;  /* 0x000012240c037981 */ /* 0x000164000c1e1520 */
.L_x_301:
[----:B------:R-:W-:Y:S05]  /*b540*/  BSYNC B1 ;  /* 0x0000000000017941 */ /* 0x000fea0003800000 */
.L_x_300:
[----:B--2--5:R-:W-:Y:S01]  /*b550*/  IMAD.U32 R11, R3, 0x10000, RZ ;  /* 0x00010000030b7824 */ /* 0x024fe200078e00ff */
[----:B------:R-:W-:Y:S01]  /*b560*/  IADD3 R160, P3, P4, R160, R4, R161 ;  /* 0x00000004a0a07210 */ /* 0x000fe20007c7e0a1 */
[----:B------:R-:W-:Y:S01]  /*b570*/  BSSY B1, `(.L_x_302) ;  /* 0x0000009000017945 */ /* 0x000fe20003800000 */
[----:B------:R-:W-:Y:S01]  /*b580*/  ISETP.GT.AND P5, PT, R0, 0x10, P0 ;  /* 0x000000100000780c */ /* 0x000fe200007a4270 */
[----:B------:R-:W-:Y:S01]  /*b590*/  FMUL R10, R11, R16 ;  /* 0x000000100b0a7220 */ /* 0x000fe20000400000 */
[----:B------:R-:W-:-:S03]  /*b5a0*/  IADD3.X R161, R158, R5, R165, P3, P4 ;  /* 0x000000059ea17210 */ /* 0x000fc60001fe84a5 */
[----:B------:R-:W-:-:S05]  /*b5b0*/  FFMA R10, R31, R2, R10 ;  /* 0x000000021f0a7223 */ /* 0x000fca000000000a */
[----:B------:R-:W-:-:S05]  /*b5c0*/  F2FP.BF16.F32.PACK_AB R10, RZ, R10 ;  /* 0x0000000aff0a723e */ /* 0x000fca00000010ff */
[----:B------:R2:W-:Y:S01]  /*b5d0*/  @P2 STG.E.U16 desc[UR36][R160.64+0x12], R10 ;  /* 0x0000120aa0002986 */ /* 0x0005e2000c101524 */
[----:B------:R-:W-:Y:S05]  /*b5e0*/  @!P5 BRA `(.L_x_303) ;  /* 0x000000000004d947 */ /* 0x000fea0003800000 */
[----:B------:R0:W5:Y:S02]  /*b5f0*/  LDG.E.LTC128B.U16 R3, desc[UR36][R6.64+0x20] ;  /* 0x0000202406037981 */ /* 0x000164000c1e1520 */
.L_x_303:
[----:B------:R-:W-:Y:S05]  /*b600*/  BSYNC B1 ;  /* 0x0000000000017941 */ /* 0x000fea0003800000 */
.L_x_302:
[----:B-----5:R-:W-:Y:S01]  /*b610*/  IMAD.U32 R5, R3, 0x10000, RZ ;  /* 0x0001000003057824 */ /* 0x020fe200078e00ff */
        /* <DEDUP_REMOVED lines=8> */
.L_x_305:
[----:B------:R-:W-:Y:S05]  /*b6a0*/  BSYNC B1 ;  /* 0x0000000000017941 */ /* 0x000fea0003800000 */
.L_x_304:
[----:B0----5:R-:W-:Y:S01]  /*b6b0*/  IMAD.U32 R5, R3, 0x10000, RZ ;  /* 0x0001000003057824 */ /* 0x021fe200078e00ff */
        /* <DEDUP_REMOVED lines=8> */
.L_x_307:
[----:B------:R-:W-:Y:S05]  /*b740*/  BSYNC B1 ;  /* 0x0000000000017941 */ /* 0x000fea0003800000 */
.L_x_306:
[----:B-----5:R-:W-:Y:S01]  /*b750*/  IMAD.U32 R5, R3, 0x10000, RZ ;  /* 0x0001000003057824 */ /* 0x020fe200078e00ff */
[----:B------:R-:W-:Y:S01]  /*b760*/  ISETP.GT.AND P2, PT, R0, 0x11, P1 ;  /* 0x000000110000780c */ /* 0x000fe20000f44270 */
[----:B0-----:R-:W-:Y:S01]  /*b770*/  @P3 IMAD.MOV.U32 R4, RZ, RZ, R160 ;  /* 0x000000ffff043224 */ /* 0x001fe200078e00a0 */
[----:B------:R-:W-:Y:S01]  /*b780*/  BSSY B1, `(.L_x_308) ;  /* 0x0000009000017945 */ /* 0x000fe20003800000 */
[----:B------:R-:W-:-:S04]  /*b790*/  FMUL R5, R5, R16 ;  /* 0x0000001005057220 */ /* 0x000fc80000400000 */
[----:B------:R-:W-:-:S05]  /*b7a0*/  FFMA R5, R34, R2, R5 ;  /* 0x0000000222057223 */ /* 0x000fca0000000005 */
[----:B------:R-:W-:-:S04]  /*b7b0*/  F2FP.BF16.F32.PACK_AB R5, RZ, R5 ;  /* 0x00000005ff05723e */ /* 0x000fc800000010ff */
[----:B--2---:R-:W-:Y:S01]  /*b7c0*/  PRMT R10, R5, 0x7610, R10 ;  /* 0x00007610050a7816 */ /* 0x004fe2000000000a */
[----:B------:R-:W-:-:S05]  /*b7d0*/  @P3 IMAD.MOV.U32 R5, RZ, RZ, R161 ;  /* 0x000000ffff053224 */ /* 0x000fca00078e00a1 */
[----:B------:R0:W-:Y:S01]  /*b7e0*/  @P3 STG.E.U16 desc[UR36][R4.64+0x20], R10 ;  /* 0x0000200a04003986 */ /* 0x0001e2000c101524 */
[----:B------:R-:W-:Y:S05]  /*b7f0*/  @!P2 BRA `(.L_x_309) ;  /* 0x000000000004a947 */ /* 0x000fea0003800000 */
[----:B------:R2:W5:Y:S02]  /*b800*/  LDG.E.LTC128B.U16 R3, desc[UR36][R12.64+0x22] ;  /* 0x000022240c037981 */ /* 0x000564000c1e1520 */
.L_x_309:
[----:B------:R-:W-:Y:S05]  /*b810*/  BSYNC B1 ;  /* 0x0000000000017941 */ /* 0x000fea0003800000 */
.L_x_308:
[----:B0----5:R-:W-:Y:S01]  /*b820*/  SHF.L.U32 R5, R3, 0x10, RZ ;  /* 0x0000001003057819 */ /* 0x021fe200000006ff */
[----:B------:R-:W-:Y:S01]  /*b830*/  BSSY B1, `(.L_x_310) ;  /* 0x000000b000017945 */ /* 0x000fe20003800000 */
[----:B------:R-:W-:-:S03]  /*b840*/  ISETP.GT.AND P3, PT, R0, 0x18, P0 ;  /* 0x000000180000780c */ /* 0x000fc60000764270 */
[----:B------:R-:W-:Y:S01]  /*b850*/  FMUL R4, R5, R16 ;  /* 0x0000001005047220 */ /* 0x000fe20000400000 */
[----:B------:R-:W-:-:S03]  /*b860*/  @P2 IMAD.MOV.U32 R5, RZ, RZ, R161 ;  /* 0x000000ffff052224 */ /* 0x000fc600078e00a1 */
[----:B------:R-:W-:-:S05]  /*b870*/  FFMA R4, R35, R2, R4 ;  /* 0x0000000223047223 */ /* 0x000fca0000000004 */
[----:B------:R-:W-:-:S04]  /*b880*/  F2FP.BF16.F32.PACK_AB R4, RZ, R4 ;  /* 0x00000004ff04723e */ /* 0x000fc800000010ff */
[----:B------:R-:W-:Y:S01]  /*b890*/  PRMT R10, R4, 0x7610, R10 ;  /* 0x00007610040a7816 */ /* 0x000fe2000000000a */
[----:B------:R-:W-:-:S05]  /*b8a0*/  @P2 IMAD.MOV.U32 R4, RZ, RZ, R160 ;  /* 0x000000ffff042224 */ /* 0x000fca00078e00a0 */
[----:B------:R0:W-:Y:S01]  /*b8b0*/  @P2 STG.E.U16 desc[UR36][R4.64+0x22], R10 ;  /* 0x0000220a04002986 */ /* 0x0001e2000c101524 */
[----:B------:R-:W-:Y:S05]  /*b8c0*/  @!P3 BRA `(.L_x_311) ;  /* 0x000000000004b947 */ /* 0x000fea0003800000 */
[----:B------:R0:W5:Y:S02]  /*b8d0*/  LDG.E.LTC128B.U16 R3, desc[UR36][R6.64+0x30] ;  /* 0x0000302406037981 */ /* 0x000164000c1e1520 */
.L_x_311:
[----:B------:R-:W-:Y:S05]  /*b8e0*/  BSYNC B1 ;  /* 0x0000000000017941 */ /* 0x000fea0003800000 */
.L_x_310:
        /* <DEDUP_REMOVED lines=9> */
.L_x_313:
[----:B------:R-:W-:Y:S05]  /*b980*/  BSYNC B1 ;  /* 0x0000000000017941 */ /* 0x000fea0003800000 */
.L_x_312:
        /* <DEDUP_REMOVED lines=9> */
.L_x_315:
[----:B------:R-:W-:Y:S05]  /*ba20*/  BSYNC B1 ;  /* 0x0000000000017941 */ /* 0x000fea0003800000 */
.L_x_314:
[----:B-----5:R-:W-:Y:S01]  /*ba30*/  IMAD.U32 R5, R3, 0x10000, RZ ;  /* 0x0001000003057824 */ /* 0x020fe200078e00ff */
[----:B------:R-:W-:Y:S01]  /*ba40*/  ISETP.GT.AND P2, PT, R0, 0x19, P1 ;  /* 0x000000190000780c */ /* 0x000fe20000f44270 */
[----:B0-----:R-:W-:Y:S01]  /*ba50*/  @P3 IMAD.MOV.U32 R4, RZ, RZ, R160 ;  /* 0x000000ffff043224 */ /* 0x001fe200078e00a0 */
[----:B------:R-:W-:Y:S01]  /*ba60*/  BSSY B1, `(.L_x_316) ;  /* 0x0000009000017945 */ /* 0x000fe20003800000 */
[----:B------:R-:W-:-:S04]  /*ba70*/  FMUL R5, R5, R16 ;  /* 0x0000001005057220 */ /* 0x000fc80000400000 */
[----:B------:R-:W-:-:S05]  /*ba80*/  FFMA R5, R38, R2, R5 ;  /* 0x0000000226057223 */ /* 0x000fca0000000005 */
[----:B------:R-:W-:-:S04]  /*ba90*/  F2FP.BF16.F32.PACK_AB R5, RZ, R5 ;  /* 0x00000005ff05723e */ /* 0x000fc800000010ff */
[----:B------:R-:W-:Y:S01]  /*baa0*/  PRMT R10, R5, 0x7610, R10 ;  /* 0x00007610050a7816 */ /* 0x000fe2000000000a */
[----:B------:R-:W-:-:S05]  /*bab0*/  @P3 IMAD.MOV.U32 R5, RZ, RZ, R161 ;  /* 0x000000ffff053224 */ /* 0x000fca00078e00a1 */
[----:B------:R0:W-:Y:S01]  /*bac0*/  @P3 STG.E.U16 desc[UR36][R4.64+0x30], R10 ;  /* 0x0000300a04003986 */ /* 0x0001e2000c101524 */
[----:B------:R-:W-:Y:S05]  /*bad0*/  @!P2 BRA `(.L_x_317) ;  /* 0x000000000004a947 */ /* 0x000fea0003800000 */
[----:B------:R0:W5:Y:S02]  /*bae0*/  LDG.E.LTC128B.U16 R3, desc[UR36][R12.64+0x32] ;  /* 0x000032240c037981 */ /* 0x000164000c1e1520 */
.L_x_317:
[----:B------:R-:W-:Y:S05]  /*baf0*/  BSYNC B1 ;  /* 0x0000000000017941 */ /* 0x000fea0003800000 */
.L_x_316:
[----:B0----5:R-:W-:Y:S01]  /*bb00*/  IMAD.U32 R5, R3, 0x10000, RZ ;  /* 0x0001000003057824 */ /* 0x021fe200078e00ff */
[----:B------:R-:W-:Y:S01]  /*bb10*/  ISETP.GT.AND P3, PT, R0, 0x20, P0 ;  /* 0x000000200000780c */ /* 0x000fe20000764270 */
[----:B------:R-:W-:Y:S02]  /*bb20*/  BSSY B1, `(.L_x_318) ;  /* 0x000000a000017945 */ /* 0x000fe40003800000 */
[----:B------:R-:W-:Y:S01]  /*bb30*/  FMUL R4, R5, R16 ;  /* 0x0000001005047220 */ /* 0x000fe20000400000 */
[----:B------:R-:W-:-:S03]  /*bb40*/  @P2 IMAD.MOV.U32 R5, RZ, RZ, R161 ;  /* 0x000000ffff052224 */ /* 0x000fc600078e00a1 */
[----:B------:R-:W-:-:S05]  /*bb50*/  FFMA R4, R39, R2, R4 ;  /* 0x0000000227047223 */ /* 0x000fca0000000004 */
[----:B------:R-:W-:-:S04]  /*bb60*/  F2FP.BF16.F32.PACK_AB R4, RZ, R4 ;  /* 0x00000004ff04723e */ /* 0x000fc800000010ff */
[----:B------:R-:W-:Y:S02]  /*bb70*/  PRMT R10, R4, 0x7610, R10 ;  /* 0x00007610040a7816 */ /* 0x000fe4000000000a */
[----:B------:R-:W-:-:S05]  /*bb80*/  @P2 MOV R4, R160 ;  /* 0x000000a000042202 */ /* 0x000fca0000000f00 */
[----:B------:R0:W-:Y:S01]  /*bb90*/  @P2 STG.E.U16 desc[UR36][R4.64+0x32], R10 ;  /* 0x0000320a04002986 */ /* 0x0001e2000c101524 */
[----:B------:R-:W-:Y:S05]  /*bba0*/  @!P3 BRA `(.L_x_319) ;  /* 0x000000000004b947 */ /* 0x000fea0003800000 */
[----:B------:R0:W5:Y:S02]  /*bbb0*/  LDG.E.LTC128B.U16 R3, desc[UR36][R6.64+0x40] ;  /* 0x0000402406037981 */ /* 0x000164000c1e1520 */
.L_x_319:
[----:B------:R-:W-:Y:S05]  /*bbc0*/  BSYNC B1 ;  /* 0x0000000000017941 */ /* 0x000fea0003800000 */
.L_x_318:
        /* <DEDUP_REMOVED lines=9> */
.L_x_321:
[----:B------:R-:W-:Y:S05]  /*bc60*/  BSYNC B1 ;  /* 0x0000000000017941 */ /* 0x000fea0003800000 */
.L_x_320:
        /* <DEDUP_REMOVED lines=9> */
.L_x_323:
[----:B------:R-:W-:Y:S05]  /*bd00*/  BSYNC B1 ;  /* 0x0000000000017941 */ /* 0x000fea0003800000 */
.L_x_322:
        /* <DEDUP_REMOVED lines=12> */
.L_x_325:
[----:B------:R-:W-:Y:S05]  /*bdd0*/  BSYNC B1 ;  /* 0x0000000000017941 */ /* 0x000fea0003800000 */
.L_x_324:
[----:B0----5:R-:W-:Y:S01]  /*bde0*/  IMAD.U32 R5, R3, 0x10000, RZ ;  /* 0x0001000003057824 */ /* 0x021fe200078e00ff */
[----:B------:R-:W-:Y:S01]  /*bdf0*/  ISETP.GT.AND P3, PT, R0, 0x28, P0 ;  /* 0x000000280000780c */ /* 0x000fe20000764270 */
[----:B------:R-:W-:Y:S02]  /*be00*/  BSSY B1, `(.L_x_326) ;  /* 0x000000a000017945 */ /* 0x000fe40003800000 */
[----:B------:R-:W-:Y:S01]  /*be10*/  FMUL R4, R5, R16 ;  /* 0x0000001005047220 */ /* 0x000fe20000400000 */
[----:B------:R-:W-:-:S03]  /*be20*/  @P2 MOV R5, R161 ;  /* 0x000000a100052202 */ /* 0x000fc60000000f00 */
[----:B------:R-:W-:-:S05]  /*be30*/  FFMA R4, R43, R2, R4 ;  /* 0x000000022b047223 */ /* 0x000fca0000000004 */
[----:B------:R-:W-:-:S04]  /*be40*/  F2FP.BF16.F32.PACK_AB R4, RZ, R4 ;  /* 0x00000004ff04723e */ /* 0x000fc800000010ff */
[----:B------:R-:W-:Y:S01]  /*be50*/  PRMT R10, R4, 0x7610, R10 ;  /* 0x00007610040a7816 */ /* 0x000fe2000000000a */
[----:B------:R-:W-:-:S05]  /*be60*/  @P2 IMAD.MOV.U32 R4, RZ, RZ, R160 ;  /* 0x000000ffff042224 */ /* 0x000fca00078e00a0 */
[----:B------:R0:W-:Y:S01]  /*be70*/  @P2 STG.E.U16 desc[UR36][R4.64+0x42], R10 ;  /* 0x0000420a04002986 */ /* 0x0001e2000c101524 */
[----:B------:R-:W-:Y:S05]  /*be80*/  @!P3 BRA `(.L_x_327) ;  /* 0x000000000004b947 */ /* 0x000fea0003800000 */
[----:B------:R0:W5:Y:S02]  /*be90*/  LDG.E.LTC128B.U16 R3, desc[UR36][R6.64+0x50] ;  /* 0x0000502406037981 */ /* 0x000164000c1e1520 */
.L_x_327:
[----:B------:R-:W-:Y:S05]  /*bea0*/  BSYNC B1 ;  /* 0x0000000000017941 */ /* 0x000fea0003800000 */
.L_x_326:
        /* <DEDUP_REMOVED lines=9> */
.L_x_329:
[----:B------:R-:W-:Y:S05]  /*bf40*/  BSYNC B1 ;  /* 0x0000000000017941 */ /* 0x000fea0003800000 */
.L_x_328:
        /* <DEDUP_REMOVED lines=9> */
.L_x_331:
[----:B------:R-:W-:Y:S05]  /*bfe0*/  BSYNC B1 ;  /* 0x0000000000017941 */ /* 0x000fea0003800000 */
.L_x_330:
        /* <DEDUP_REMOVED lines=12> */
.L_x_333:
[----:B------:R-:W-:Y:S05]  /*c0b0*/  BSYNC B1 ;  /* 0x0000000000017941 */ /* 0x000fea0003800000 */
.L_x_332:
[----:B0----5:R-:W-:Y:S01]  /*c0c0*/  IMAD.U32 R5, R3, 0x10000, RZ ;  /* 0x0001000003057824 */ /* 0x021fe200078e00ff */
[----:B------:R-:W-:Y:S01]  /*c0d0*/  ISETP.GT.AND P3, PT, R0, 0x30, P0 ;  /* 0x000000300000780c */ /* 0x000fe20000764270 */
[----:B------:R-:W-:Y:S02]  /*c0e0*/  BSSY B1, `(.L_x_334) ;  /* 0x000000a000017945 */ /* 0x000fe40003800000 */
        /* <DEDUP_REMOVED lines=9> */
.L_x_335:
[----:B------:R-:W-:Y:S05]  /*c180*/  BSYNC B1 ;  /* 0x0000000000017941 */ /* 0x000fea0003800000 */
.L_x_334:
[----:B0----5:R-:W-:Y:S01]  /*c190*/  SHF.L.U32 R5, R3, 0x10, RZ ;  /* 0x0000001003057819 */ /* 0x021fe200000006ff */
        /* <DEDUP_REMOVED lines=8> */
.L_x_337:
[----:B------:R-:W-:Y:S05]  /*c220*/  BSYNC B1 ;  /* 0x0000000000017941 */ /* 0x000fea0003800000 */
.L_x_336:
        /* <DEDUP_REMOVED lines=9> */
.L_x_339:
[----:B------:R-:W-:Y:S05]  /*c2c0*/  BSYNC B1 ;  /* 0x0000000000017941 */ /* 0x000fea0003800000 */
.L_x_338:
        /* <DEDUP_REMOVED lines=12> */
.L_x_341:
[----:B------:R-:W-:Y:S05]  /*c390*/  BSYNC B1 ;  /* 0x0000000000017941 */ /* 0x000fea0003800000 */
.L_x_340:
        /* <DEDUP_REMOVED lines=12> */
.L_x_343:
[----:B------:R-:W-:Y:S05]  /*c460*/  BSYNC B1 ;  /* 0x0000000000017941 */ /* 0x000fea0003800000 */
.L_x_342:
        /* <DEDUP_REMOVED lines=9> */
.L_x_345:
[----:B------:R-:W-:Y:S05]  /*c500*/  BSYNC B1 ;  /* 0x0000000000017941 */ /* 0x000fea0003800000 */
.L_x_344:
        /* <DEDUP_REMOVED lines=9> */
.L_x_347:
[----:B------:R-:W-:Y:S05]  /*c5a0*/  BSYNC B1 ;  /* 0x0000000000017941 */ /* 0x000fea0003800000 */
.L_x_346:
        /* <DEDUP_REMOVED lines=12> */
.L_x_349:
[----:B------:R-:W-:Y:S05]  /*c670*/  BSYNC B1 ;  /* 0x0000000000017941 */ /* 0x000fea0003800000 */
.L_x_348:
        /* <DEDUP_REMOVED lines=12> */
.L_x_351:
[----:B------:R-:W-:Y:S05]  /*c740*/  BSYNC B1 ;  /* 0x0000000000017941 */ /* 0x000fea0003800000 */
.L_x_350:
        /* <DEDUP_REMOVED lines=9> */
.L_x_353:
[----:B------:R-:W-:Y:S05]  /*c7e0*/  BSYNC B1 ;  /* 0x0000000000017941 */ /* 0x000fea0003800000 */
.L_x_352:
        /* <DEDUP_REMOVED lines=9> */
.L_x_355:
[----:B------:R-:W-:Y:S05]  /*c880*/  BSYNC B1 ;  /* 0x0000000000017941 */ /* 0x000fea0003800000 */
.L_x_354:
[----:B-----5:R-:W-:Y:S01]  /*c890*/  SHF.L.U32 R5, R3, 0x10, RZ ;  /* 0x0000001003057819 */ /* 0x020fe200000006ff */
[----:B0-----:R-:W-:Y:S01]  /*c8a0*/  @P3 IMAD.MOV.U32 R4, RZ, RZ, R160 ;  /* 0x000000ffff043224 */ /* 0x001fe200078e00a0 */
[----:B------:R-:W-:Y:S01]  /*c8b0*/  ISETP.GT.AND P2, PT, R0, 0x41, P1 ;  /* 0x000000410000780c */ /* 0x000fe20000f44270 */
[----:B------:R-:W-:Y:S02]  /*c8c0*/  BSSY B1, `(.L_x_356) ;  /* 0x0000009000017945 */ /* 0x000fe40003800000 */
        /* <DEDUP_REMOVED lines=8> */
.L_x_357:
[----:B------:R-:W-:Y:S05]  /*c950*/  BSYNC B1 ;  /* 0x0000000000017941 */ /* 0x000fea0003800000 */
.L_x_356:
        /* <DEDUP_REMOVED lines=12> */
.L_x_359:
[----:B------:R-:W-:Y:S05]  /*ca20*/  BSYNC B1 ;  /* 0x0000000000017941 */ /* 0x000fea0003800000 */
.L_x_358:
        /* <DEDUP_REMOVED lines=9> */
.L_x_361:
[----:B------:R-:W-:Y:S05]  /*cac0*/  BSYNC B1 ;  /* 0x0000000000017941 */ /* 0x000fea0003800000 */
.L_x_360:
        /* <DEDUP_REMOVED lines=9> */
.L_x_363:
[----:B------:R-:W-:Y:S05]  /*cb60*/  BSYNC B1 ;  /* 0x0000000000017941 */ /* 0x000fea0003800000 */
.L_x_362:
[----:B-----5:R-:W-:Y:S01]  /*cb70*/  IMAD.U32 R5, R3, 0x10000, RZ ;  /* 0x0001000003057824 */ /* 0x020fe200078e00ff */
[----:B0-----:R-:W-:Y:S01]  /*cb80*/  @P3 MOV R4, R160 ;  /* 0x000000a000043202 */ /* 0x001fe20000000f00 */
[----:B------:R-:W-:Y:S01]  /*cb90*/  BSSY B1, `(.L_x_364) ;  /* 0x000000a000017945 */ /* 0x000fe20003800000 */
[----:B------:R-:W-:Y:S01]  /*cba0*/  ISETP.GT.AND P2, PT, R0, 0x49, P1 ;  /* 0x000000490000780c */ /* 0x000fe20000f44270 */
        /* <DEDUP_REMOVED lines=8> */
.L_x_365:
[----:B------:R-:W-:Y:S05]  /*cc30*/  BSYNC B1 ;  /* 0x0000000000017941 */ /* 0x000fea0003800000 */
.L_x_364:
        /* <DEDUP_REMOVED lines=12> */
.L_x_367:
[----:B------:R-:W-:Y:S05]  /*cd00*/  BSYNC B1 ;  /* 0x0000000000017941 */ /* 0x000fea0003800000 */
.L_x_366:
        /* <DEDUP_REMOVED lines=9> */
.L_x_369:
[----:B------:R-:W-:Y:S05]  /*cda0*/  BSYNC B1 ;  /* 0x0000000000017941 */ /* 0x000fea0003800000 */
.L_x_368:
        /* <DEDUP_REMOVED lines=9> */
.L_x_371:
[----:B------:R-:W-:Y:S05]  /*ce40*/  BSYNC B1 ;  /* 0x0000000000017941 */ /* 0x000fea0003800000 */
.L_x_370:
[----:B-----5:R-:W-:Y:S01]  /*ce50*/  IMAD.U32 R5, R3, 0x10000, RZ ;  /* 0x0001000003057824 */ /* 0x020fe200078e00ff */
[----:B------:R-:W-:Y:S01]  /*ce60*/  ISETP.GT.AND P2, PT, R0, 0x51, P1 ;  /* 0x000000510000780c */ /* 0x000fe20000f44270 */
[----:B0-----:R-:W-:Y:S01]  /*ce70*/  @P3 IMAD.MOV.U32 R4, RZ, RZ, R160 ;  /* 0x000000ffff043224 */ /* 0x001fe200078e00a0 */
[----:B------:R-:W-:Y:S01]  /*ce80*/  BSSY B1, `(.L_x_372) ;  /* 0x0000009000017945 */ /* 0x000fe20003800000 */
[----:B------:R-:W-:-:S04]  /*ce90*/  FMUL R5, R5, R16 ;  /* 0x0000001005057220 */ /* 0x000fc80000400000 */
[----:B------:R-:W-:-:S05]  /*cea0*/  FFMA R5, R66, R2, R5 ;  /* 0x0000000242057223 */ /* 0x000fca0000000005 */
[----:B------:R-:W-:-:S04]  /*ceb0*/  F2FP.BF16.F32.PACK_AB R5, RZ, R5 ;  /* 0x00000005ff05723e */ /* 0x000fc800000010ff */
[----:B------:R-:W-:Y:S02]  /*cec0*/  PRMT R10, R5, 0x7610, R10 ;  /* 0x00007610050a7816 */ /* 0x000fe4000000000a */
[----:B------:R-:W-:-:S05]  /*ced0*/  @P3 MOV R5, R161 ;  /* 0x000000a100053202 */ /* 0x000fca0000000f00 */
[----:B------:R0:W-:Y:S01]  /*cee0*/  @P3 STG.E.U16 desc[UR36][R4.64+0xa0], R10 ;  /* 0x0000a00a04003986 */ /* 0x0001e2000c101524 */
[----:B------:R-:W-:Y:S05]  /*cef0*/  @!P2 BRA `(.L_x_373) ;  /* 0x000000000004a947 */ /* 0x000fea0003800000 */
[----:B------:R0:W5:Y:S02]  /*cf00*/  LDG.E.LTC128B.U16 R3, desc[UR36][R12.64+0xa2] ;  /* 0x0000a2240c037981 */ /* 0x000164000c1e1520 */
.L_x_373:
[----:B------:R-:W-:Y:S05]  /*cf10*/  BSYNC B1 ;  /* 0x0000000000017941 */ /* 0x000fea0003800000 */
.L_x_372:
        /* <DEDUP_REMOVED lines=12> */
.L_x_375:
[----:B------:R-:W-:Y:S05]  /*cfe0*/  BSYNC B1 ;  /* 0x0000000000017941 */ /* 0x000fea0003800000 */
.L_x_374:
        /* <DEDUP_REMOVED lines=9> */
.L_x_377:
[----:B------:R-:W-:Y:S05]  /*d080*/  BSYNC B1 ;  /* 0x0000000000017941 */ /* 0x000fea0003800000 */
.L_x_376:
        /* <DEDUP_REMOVED lines=9> */
.L_x_379:
[----:B------:R-:W-:Y:S05]  /*d120*/  BSYNC B1 ;  /* 0x0000000000017941 */ /* 0x000fea0003800000 */
.L_x_378:
        /* <DEDUP_REMOVED lines=12> */
.L_x_381:
[----:B------:R-:W-:Y:S05]  /*d1f0*/  BSYNC B1 ;  /* 0x0000000000017941 */ /* 0x000fea0003800000 */
.L_x_380:
        /* <DEDUP_REMOVED lines=12> */
.L_x_383:
[----:B------:R-:W-:Y:S05]  /*d2c0*/  BSYNC B1 ;  /* 0x0000000000017941 */ /* 0x000fea0003800000 */
.L_x_382:
        /* <DEDUP_REMOVED lines=9> */
.L_x_385:
[----:B------:R-:W-:Y:S05]  /*d360*/  BSYNC B1 ;  /* 0x0000000000017941 */ /* 0x000fea0003800000 */
.L_x_384:
        /* <DEDUP_REMOVED lines=9> */
.L_x_387:
[----:B------:R-:W-:Y:S05]  /*d400*/  BSYNC B1 ;  /* 0x0000000000017941 */ /* 0x000fea0003800000 */
.L_x_386:
        /* <DEDUP_REMOVED lines=12> */
.L_x_389:
[----:B------:R-:W-:Y:S05]  /*d4d0*/  BSYNC B1 ;  /* 0x0000000000017941 */ /* 0x000fea0003800000 */
.L_x_388:
        /* <DEDUP_REMOVED lines=12> */
.L_x_391:
[----:B------:R-:W-:Y:S05]  /*d5a0*/  BSYNC B1 ;  /* 0x0000000000017941 */ /* 0x000fea0003800000 */
.L_x_390:
        /* <DEDUP_REMOVED lines=9> */
.L_x_393:
[----:B------:R-:W-:Y:S05]  /*d640*/  BSYNC B1 ;  /* 0x0000000000017941 */ /* 0x000fea0003800000 */
.L_x_392:
        /* <DEDUP_REMOVED lines=9> */
.L_x_395:
[----:B------:R-:W-:Y:S05]  /*d6e0*/  BSYNC B1 ;  /* 0x0000000000017941 */ /* 0x000fea0003800000 */
.L_x_394:
        /* <DEDUP_REMOVED lines=12> */
.L_x_397:
[----:B------:R-:W-:Y:S05]  /*d7b0*/  BSYNC B1 ;  /* 0x0000000000017941 */ /* 0x000fea0003800000 */
.L_x_396:
        /* <DEDUP_REMOVED lines=12> */
.L_x_399:
[----:B------:R-:W-:Y:S05]  /*d880*/  BSYNC B1 ;  /* 0x0000000000017941 */ /* 0x000fea0003800000 */
.L_x_398:
        /* <DEDUP_REMOVED lines=9> */
.L_x_401:
[----:B------:R-:W-:Y:S05]  /*d920*/  BSYNC B1 ;  /* 0x0000000000017941 */ /* 0x000fea0003800000 */
.L_x_400:
        /* <DEDUP_REMOVED lines=9> */
.L_x_403:
[----:B------:R-:W-:Y:S05]  /*d9c0*/  BSYNC B1 ;  /* 0x0000000000017941 */ /* 0x000fea0003800000 */
.L_x_402:
        /* <DEDUP_REMOVED lines=12> */
.L_x_405:
[----:B------:R-:W-:Y:S05]  /*da90*/  BSYNC B1 ;  /* 0x0000000000017941 */ /* 0x000fea0003800000 */
.L_x_404:
        /* <DEDUP_REMOVED lines=12> */
.L_x_407:
[----:B------:R-:W-:Y:S05]  /*db60*/  BSYNC B1 ;  /* 0x0000000000017941 */ /* 0x000fea0003800000 */
.L_x_406:
        /* <DEDUP_REMOVED lines=9> */
.L_x_409:
[----:B------:R-:W-:Y:S05]  /*dc00*/  BSYNC B1 ;  /* 0x0000000000017941 */ /* 0x000fea0003800000 */
.L_x_408:
        /* <DEDUP_REMOVED lines=9> */
.L_x_411:
[----:B------:R-:W-:Y:S05]  /*dca0*/  BSYNC B1 ;  /* 0x0000000000017941 */ /* 0x000fea0003800000 */
.L_x_410:
        /* <DEDUP_REMOVED lines=12> */
.L_x_413:
[----:B------:R-:W-:Y:S05]  /*dd70*/  BSYNC B1 ;  /* 0x0000000000017941 */ /* 0x000fea0003800000 */
.L_x_412:
        /* <DEDUP_REMOVED lines=12> */
.L_x_415:
[----:B------:R-:W-:Y:S05]  /*de40*/  BSYNC B1 ;  /* 0x0000000000017941 */ /* 0x000fea0003800000 */
.L_x_414:
        /* <DEDUP_REMOVED lines=9> */
.L_x_417:
[----:B------:R-:W-:Y:S05]  /*dee0*/  BSYNC B1 ;  /* 0x0000000000017941 */ /* 0x000fea0003800000 */
.L_x_416:
        /* <DEDUP_REMOVED lines=9> */
.L_x_419:
[----:B------:R-:W-:Y:S05]  /*df80*/  BSYNC B1 ;  /* 0x0000000000017941 */ /* 0x000fea0003800000 */
.L_x_418:
        /* <DEDUP_REMOVED lines=12> */
.L_x_421:
[----:B------:R-:W-:Y:S05]  /*e050*/  BSYNC B1 ;  /* 0x0000000000017941 */ /* 0x000fea0003800000 */
.L_x_420:
        /* <DEDUP_REMOVED lines=12> */
.L_x_423:
[----:B------:R-:W-:Y:S05]  /*e120*/  BSYNC B1 ;  /* 0x0000000000017941 */ /* 0x000fea0003800000 */
.L_x_422:
        /* <DEDUP_REMOVED lines=9> */
.L_x_425:
[----:B------:R-:W-:Y:S05]  /*e1c0*/  BSYNC B1 ;  /* 0x0000000000017941 */ /* 0x000fea0003800000 */
.L_x_424:
        /* <DEDUP_REMOVED lines=9> */
.L_x_427:
[----:B------:R-:W-:Y:S05]  /*e260*/  BSYNC B1 ;  /* 0x0000000000017941 */ /* 0x000fea0003800000 */
.L_x_426:
        /* <DEDUP_REMOVED lines=12> */
.L_x_429:
[----:B------:R-:W-:Y:S05]  /*e330*/  BSYNC B1 ;  /* 0x0000000000017941 */ /* 0x000fea0003800000 */
.L_x_428:
        /* <DEDUP_REMOVED lines=12> */
.L_x_431:
[----:B------:R-:W-:Y:S05]  /*e400*/  BSYNC B1 ;  /* 0x0000000000017941 */ /* 0x000fea0003800000 */
.L_x_430:
        /* <DEDUP_REMOVED lines=9> */
.L_x_433:
[----:B------:R-:W-:Y:S05]  /*e4a0*/  BSYNC B1 ;  /* 0x0000000000017941 */ /* 0x000fea0003800000 */
.L_x_432:
        /* <DEDUP_REMOVED lines=9> */
.L_x_435:
[----:B------:R-:W-:Y:S05]  /*e540*/  BSYNC B1 ;  /* 0x0000000000017941 */ /* 0x000fea0003800000 */
.L_x_434:
        /* <DEDUP_REMOVED lines=12> */
.L_x_437:
[----:B------:R-:W-:Y:S05]  /*e610*/  BSYNC B1 ;  /* 0x0000000000017941 */ /* 0x000fea0003800000 */
.L_x_436:
        /* <DEDUP_REMOVED lines=12> */
.L_x_439:
[----:B------:R-:W-:Y:S05]  /*e6e0*/  BSYNC B1 ;  /* 0x0000000000017941 */ /* 0x000fea0003800000 */
.L_x_438:
        /* <DEDUP_REMOVED lines=9> */
.L_x_441:
[----:B------:R-:W-:Y:S05]  /*e780*/  BSYNC B1 ;  /* 0x0000000000017941 */ /* 0x000fea0003800000 */
.L_x_440:
        /* <DEDUP_REMOVED lines=9> */
.L_x_443:
[----:B------:R-:W-:Y:S05]  /*e820*/  BSYNC B1 ;  /* 0x0000000000017941 */ /* 0x000fea0003800000 */
.L_x_442:
        /* <DEDUP_REMOVED lines=12> */
.L_x_445:
[----:B------:R-:W-:Y:S05]  /*e8f0*/  BSYNC B1 ;  /* 0x0000000000017941 */ /* 0x000fea0003800000 */
.L_x_444:
        /* <DEDUP_REMOVED lines=12> */
.L_x_447:
[----:B------:R-:W-:Y:S05]  /*e9c0*/  BSYNC B1 ;  /* 0x0000000000017941 */ /* 0x000fea0003800000 */
.L_x_446:
        /* <DEDUP_REMOVED lines=9> */
.L_x_449:
[----:B------:R-:W-:Y:S05]  /*ea60*/  BSYNC B1 ;  /* 0x0000000000017941 */ /* 0x000fea0003800000 */
.L_x_448:
        /* <DEDUP_REMOVED lines=9> */
.L_x_451:
[----:B------:R-:W-:Y:S05]  /*eb00*/  BSYNC B1 ;  /* 0x0000000000017941 */ /* 0x000fea0003800000 */
.L_x_450:
        /* <DEDUP_REMOVED lines=12> */
.L_x_453:
[----:B------:R-:W-:Y:S05]  /*ebd0*/  BSYNC B1 ;  /* 0x0000000000017941 */ /* 0x000fea0003800000 */
.L_x_452:
        /* <DEDUP_REMOVED lines=12> */
.L_x_455:
[----:B------:R-:W-:Y:S05]  /*eca0*/  BSYNC B1 ;  /* 0x0000000000017941 */ /* 0x000fea0003800000 */
.L_x_454:
        /* <DEDUP_REMOVED lines=9> */
.L_x_457:
[----:B------:R-:W-:Y:S05]  /*ed40*/  BSYNC B1 ;  /* 0x0000000000017941 */ /* 0x000fea0003800000 */
.L_x_456:
        /* <DEDUP_REMOVED lines=9> */
.L_x_459:
[----:B------:R-:W-:Y:S05]  /*ede0*/  BSYNC B1 ;  /* 0x0000000000017941 */ /* 0x000fea0003800000 */
.L_x_458:
        /* <DEDUP_REMOVED lines=12> */
.L_x_461:
[----:B------:R-:W-:Y:S05]  /*eeb0*/  BSYNC B1 ;  /* 0x0000000000017941 */ /* 0x000fea0003800000 */
.L_x_460:
        /* <DEDUP_REMOVED lines=12> */
.L_x_463:
[----:B------:R-:W-:Y:S05]  /*ef80*/  BSYNC B1 ;  /* 0x0000000000017941 */ /* 0x000fea0003800000 */
.L_x_462:
        /* <DEDUP_REMOVED lines=9> */
.L_x_465:
[----:B------:R-:W-:Y:S05]  /*f020*/  BSYNC B1 ;  /* 0x0000000000017941 */ /* 0x000fea0003800000 */
.L_x_464:
        /* <DEDUP_REMOVED lines=9> */
.L_x_467:
[----:B------:R-:W-:Y:S05]  /*f0c0*/  BSYNC B1 ;  /* 0x0000000000017941 */ /* 0x000fea0003800000 */
.L_x_466:
        /* <DEDUP_REMOVED lines=12> */
.L_x_469:
[----:B------:R-:W-:Y:S05]  /*f190*/  BSYNC B1 ;  /* 0x0000000000017941 */ /* 0x000fea0003800000 */
.L_x_468:
        /* <DEDUP_REMOVED lines=12> */
.L_x_471:
[----:B------:R-:W-:Y:S05]  /*f260*/  BSYNC B1 ;  /* 0x0000000000017941 */ /* 0x000fea0003800000 */
.L_x_470:
        /* <DEDUP_REMOVED lines=9> */
.L_x_473:
[----:B------:R-:W-:Y:S05]  /*f300*/  BSYNC B1 ;  /* 0x0000000000017941 */ /* 0x000fea0003800000 */
.L_x_472:
        /* <DEDUP_REMOVED lines=9> */
.L_x_475:
[----:B------:R-:W-:Y:S05]  /*f3a0*/  BSYNC B1 ;  /* 0x0000000000017941 */ /* 0x000fea0003800000 */
.L_x_474:
        /* <DEDUP_REMOVED lines=12> */
.L_x_477:
[----:B------:R-:W-:Y:S05]  /*f470*/  BSYNC B1 ;  /* 0x0000000000017941 */ /* 0x000fea0003800000 */
.L_x_476:
        /* <DEDUP_REMOVED lines=12> */
.L_x_479:
[----:B------:R-:W-:Y:S05]  /*f540*/  BSYNC B1 ;  /* 0x0000000000017941 */ /* 0x000fea0003800000 */
.L_x_478:
        /* <DEDUP_REMOVED lines=9> */
.L_x_481:
[----:B------:R-:W-:Y:S05]  /*f5e0*/  BSYNC B1 ;  /* 0x0000000000017941 */ /* 0x000fea0003800000 */
.L_x_480:
        /* <DEDUP_REMOVED lines=9> */
.L_x_483:
[----:B------:R-:W-:Y:S05]  /*f680*/  BSYNC B1 ;  /* 0x0000000000017941 */ /* 0x000fea0003800000 */
.L_x_482:
        /* <DEDUP_REMOVED lines=12> */
.L_x_485:
[----:B------:R-:W-:Y:S05]  /*f750*/  BSYNC B1 ;  /* 0x0000000000017941 */ /* 0x000fea0003800000 */
.L_x_484:
        /* <DEDUP_REMOVED lines=12> */
.L_x_487:
[----:B------:R-:W-:Y:S05]  /*f820*/  BSYNC B1 ;  /* 0x0000000000017941 */ /* 0x000fea0003800000 */
.L_x_486:
        /* <DEDUP_REMOVED lines=9> */
.L_x_489:
[----:B------:R-:W-:Y:S05]  /*f8c0*/  BSYNC B1 ;  /* 0x0000000000017941 */ /* 0x000fea0003800000 */
.L_x_488:
        /* <DEDUP_REMOVED lines=9> */
.L_x_491:
[----:B------:R-:W-:Y:S05]  /*f960*/  BSYNC B1 ;  /* 0x0000000000017941 */ /* 0x000fea0003800000 */
.L_x_490:
        /* <DEDUP_REMOVED lines=12> */
.L_x_493:
[----:B------:R-:W-:Y:S05]  /*fa30*/  BSYNC B1 ;  /* 0x0000000000017941 */ /* 0x000fea0003800000 */
.L_x_492:
        /* <DEDUP_REMOVED lines=12> */
.L_x_495:
[----:B------:R-:W-:Y:S05]  /*fb00*/  BSYNC B1 ;  /* 0x0000000000017941 */ /* 0x000fea0003800000 */
.L_x_494:
        /* <DEDUP_REMOVED lines=9> */
.L_x_497:
[----:B------:R-:W-:Y:S05]  /*fba0*/  BSYNC B1 ;  /* 0x0000000000017941 */ /* 0x000fea0003800000 */
.L_x_496:
        /* <DEDUP_REMOVED lines=9> */
.L_x_499:
[----:B------:R-:W-:Y:S05]  /*fc40*/  BSYNC B1 ;  /* 0x0000000000017941 */ /* 0x000fea0003800000 */
.L_x_498:
        /* <DEDUP_REMOVED lines=12> */
.L_x_501:
[----:B------:R-:W-:Y:S05]  /*fd10*/  BSYNC B1 ;  /* 0x0000000000017941 */ /* 0x000fea0003800000 */
.L_x_500:
        /* <DEDUP_REMOVED lines=12> */
.L_x_503:
[----:B------:R-:W-:Y:S05]  /*fde0*/  BSYNC B1 ;  /* 0x0000000000017941 */ /* 0x000fea0003800000 */
.L_x_502:
        /* <DEDUP_REMOVED lines=9> */
.L_x_505:
[----:B------:R-:W-:Y:S05]  /*fe80*/  BSYNC B1 ;  /* 0x0000000000017941 */ /* 0x000fea0003800000 */
.L_x_504:
        /* <DEDUP_REMOVED lines=9> */
.L_x_507:
[----:B------:R-:W-:Y:S05]  /*ff20*/  BSYNC B1 ;  /* 0x0000000000017941 */ /* 0x000fea0003800000 */
.L_x_506:
        /* <DEDUP_REMOVED lines=12> */
.L_x_509:
[----:B------:R-:W-:Y:S05]  /*fff0*/  BSYNC B1 ;  /* 0x0000000000017941 */ /* 0x000fea0003800000 */
.L_x_508:
        /* <DEDUP_REMOVED lines=12> */
.L_x_511:
[----:B------:R-:W-:Y:S05]  /*100c0*/  BSYNC B1 ;  /* 0x0000000000017941 */ /* 0x000fea0003800000 */
.L_x_510:
        /* <DEDUP_REMOVED lines=9> */
.L_x_513:
[----:B------:R-:W-:Y:S05]  /*10160*/  BSYNC B1 ;  /* 0x0000000000017941 */ /* 0x000fea0003800000 */
.L_x_512:
        /* <DEDUP_REMOVED lines=9> */
.L_x_515:
[----:B------:R-:W-:Y:S05]  /*10200*/  BSYNC B1 ;  /* 0x0000000000017941 */ /* 0x000fea0003800000 */
.L_x_514:
        /* <DEDUP_REMOVED lines=12> */
.L_x_517:
[----:B------:R-:W-:Y:S05]  /*102d0*/  BSYNC B1 ;  /* 0x0000000000017941 */ /* 0x000fea0003800000 */
.L_x_516:
        /* <DEDUP_REMOVED lines=12> */
.L_x_519:
[----:B------:R-:W-:Y:S05]  /*103a0*/  BSYNC B1 ;  /* 0x0000000000017941 */ /* 0x000fea0003800000 */
.L_x_518:
        /* <DEDUP_REMOVED lines=9> */
.L_x_521:
[----:B------:R-:W-:Y:S05]  /*10440*/  BSYNC B1 ;  /* 0x0000000000017941 */ /* 0x000fea0003800000 */
.L_x_520:
        /* <DEDUP_REMOVED lines=9> */
.L_x_523:
[----:B------:R-:W-:Y:S05]  /*104e0*/  BSYNC B1 ;  /* 0x0000000000017941 */ /* 0x000fea0003800000 */
.L_x_522:
        /* <DEDUP_REMOVED lines=12> */
.L_x_525:
[----:B------:R-:W-:Y:S05]  /*105b0*/  BSYNC B1 ;  /* 0x0000000000017941 */ /* 0x000fea0003800000 */
.L_x_524:
        /* <DEDUP_REMOVED lines=12> */
.L_x_527:
[----:B------:R-:W-:Y:S05]  /*10680*/  BSYNC B1 ;  /* 0x0000000000017941 */ /* 0x000fea0003800000 */
.L_x_526:
        /* <DEDUP_REMOVED lines=9> */
.L_x_529:
[----:B------:R-:W-:Y:S05]  /*10720*/  BSYNC B1 ;  /* 0x0000000000017941 */ /* 0x000fea0003800000 */
.L_x_528:
        /* <DEDUP_REMOVED lines=9> */
.L_x_531:
[----:B------:R-:W-:Y:S05]  /*107c0*/  BSYNC B1 ;  /* 0x0000000000017941 */ /* 0x000fea0003800000 */
.L_x_530:
        /* <DEDUP_REMOVED lines=12> */
.L_x_533:
[----:B------:R-:W-:Y:S05]  /*10890*/  BSYNC B1 ;  /* 0x0000000000017941 */ /* 0x000fea0003800000 */
.L_x_532:
        /* <DEDUP_REMOVED lines=12> */
.L_x_535:
[----:B------:R-:W-:Y:S05]  /*10960*/  BSYNC B1 ;  /* 0x0000000000017941 */ /* 0x000fea0003800000 */
.L_x_534:
        /* <DEDUP_REMOVED lines=9> */
.L_x_537:
[----:B------:R-:W-:Y:S05]  /*10a00*/  BSYNC B1 ;  /* 0x0000000000017941 */ /* 0x000fea0003800000 */
.L_x_536:
        /* <DEDUP_REMOVED lines=9> */
.L_x_539:
[----:B------:R-:W-:Y:S05]  /*10aa0*/  BSYNC B1 ;  /* 0x0000000000017941 */ /* 0x000fea0003800000 */
.L_x_538:
[----:B-----5:R-:W-:Y:S01]  /*10ab0*/  IMAD.U32 R5, R3, 0x10000, RZ ;  /* 0x0001000003057824 */ /* 0x020fe200078e00ff */
[----:B------:R-:W-:Y:S01]  /*10ac0*/  ISETP.GT.AND P1, PT, R0, 0xf9, P1 ;  /* 0x000000f90000780c */ /* 0x000fe20000f24270 */
[----:B0-----:R-:W-:Y:S01]  /*10ad0*/  @P2 IMAD.MOV.U32 R4, RZ, RZ, R160 ;  /* 0x000000ffff042224 */ /* 0x001fe200078e00a0 */
[----:B------:R-:W-:Y:S01]  /*10ae0*/  BSSY B1, `(.L_x_540) ;  /* 0x0000009000017945 */ /* 0x000fe20003800000 */
[----:B------:R-:W-:-:S04]  /*10af0*/  FMUL R5, R5, R16 ;  /* 0x0000001005057220 */ /* 0x000fc80000400000 */
[----:B------:R-:W-:-:S05]  /*10b00*/  FFMA R5, R150, R2, R5 ;  /* 0x0000000296057223 */ /* 0x000fca0000000005 */
[----:B------:R-:W-:-:S04]  /*10b10*/  F2FP.BF16.F32.PACK_AB R5, RZ, R5 ;  /* 0x00000005ff05723e */ /* 0x000fc800000010ff */
[----:B-1--4-:R-:W-:Y:S01]  /*10b20*/  PRMT R6, R5, 0x7610, R6 ;  /* 0x0000761005067816 */ /* 0x012fe20000000006 */
[----:B------:R-:W-:-:S05]  /*10b30*/  @P2 IMAD.MOV.U32 R5, RZ, RZ, R161 ;  /* 0x000000ffff052224 */ /* 0x000fca00078e00a1 */
[----:B------:R0:W-:Y:S01]  /*10b40*/  @P2 STG.E.U16 desc[UR36][R4.64+0x1f0], R6 ;  /* 0x0001f00604002986 */ /* 0x0001e2000c101524 */
[----:B------:R-:W-:Y:S05]  /*10b50*/  @!P1 BRA `(.L_x_541) ;  /* 0x0000000000049947 */ /* 0x000fea0003800000 */
[----:B------:R1:W5:Y:S02]  /*10b60*/  LDG.E.LTC128B.U16 R3, desc[UR36][R12.64+0x1f2] ;  /* 0x0001f2240c037981 */ /* 0x000364000c1e1520 */
.L_x_541:
[----:B------:R-:W-:Y:S05]  /*10b70*/  BSYNC B1 ;  /* 0x0000000000017941 */ /* 0x000fea0003800000 */
.L_x_540:
[----:B------:R-:W-:Y:S05]  /*10b80*/  @!P1 BRA `(.L_x_542) ;  /* 0x0000004c00b09947 */ /* 0x000fea0003800000 */
[----:B-----5:R-:W-:-:S04]  /*10b90*/  IMAD.U32 R3, R3, 0x10000, RZ ;  /* 0x0001000003037824 */ /* 0x020fc800078e00ff */
[----:B------:R-:W-:-:S04]  /*10ba0*/  FMUL R0, R3, R16 ;  /* 0x0000001003007220 */ /* 0x000fc80000400000 */
[----:B------:R-:W-:-:S05]  /*10bb0*/  FFMA R0, R151, R2, R0 ;  /* 0x0000000297007223 */ /* 0x000fca0000000000 */
[----:B------:R-:W-:-:S05]  /*10bc0*/  F2FP.BF16.F32.PACK_AB R0, RZ, R0 ;  /* 0x00000000ff00723e */ /* 0x000fca00000010ff */
[----:B------:R4:W-:Y:S01]  /*10bd0*/  STG.E.U16 desc[UR36][R160.64+0x1f2], R0 ;  /* 0x0001f200a0007986 */ /* 0x0009e2000c101524 */
[----:B------:R-:W-:Y:S05]  /*10be0*/  BRA `(.L_x_542) ;  /* 0x0000004c00987947 */ /* 0x000fea0003800000 */
.L_x_35:
[----:B------:R-:W2:Y:S01]  /*10bf0*/  LDL.LU R3, [R1] ;  /* 0x0000000001037983 */ /* 0x000ea20000300800 */
[----:B------:R-:W-:-:S03]  /*10c00*/  ULDC.64 UR4, c[0x0][0x5c0] ;  /* 0x0001700000047ab9 */ /* 0x000fc60000000a00 */
[----:B------:R-:W3:Y:S04]  /*10c10*/  LDL.LU R9, [R1+0x60] ;  /* 0x0000600001097983 */ /* 0x000ee80000300800 */
[----:B------:R-:W4:Y:S04]  /*10c20*/  LDL.LU R11, [R1+0x8c] ;  /* 0x00008c00010b7983 */ /* 0x000f280000300800 */
[----:B------:R-:W5:Y:S04]  /*10c30*/  LDL.LU R12, [R1+0x90] ;  /* 0x00009000010c7983 */ /* 0x000f680000300800 */
        /* <DEDUP_REMOVED lines=74> */
[----:B------:R-:W5:Y:S01]  /*110e0*/  LDL.LU R161, [R1+0x1cc] ;  /* 0x0001cc0001a17983 */ /* 0x000f620000300800 */
[----:B--2---:R-:W-:-:S03]  /*110f0*/  FMUL R3, R3, R2 ;  /* 0x0000000203037220 */ /* 0x004fc60000400000 */
[----:B------:R-:W2:Y:S01]  /*11100*/  LDL.LU R160, [R1+0x1d0] ;  /* 0x0001d00001a07983 */ /* 0x000ea20000300800 */
[----:B------:R-:W-:-:S03]  /*11110*/  LEA R4, P0, R6, UR4, 0x1 ;  /* 0x0000000406047c11 */ /* 0x000fc6000f8008ff */
[----:B------:R-:W2:Y:S04]  /*11120*/  LDL.LU R159, [R1+0x1d4] ;  /* 0x0001d400019f7983 */ /* 0x000ea80000300800 */
[----:B------:R-:W2:Y:S04]  /*11130*/  LDL.LU R158, [R1+0x1d8] ;  /* 0x0001d800019e7983 */ /* 0x000ea80000300800 */
[----:B------:R-:W2:Y:S04]  /*11140*/  LDL.LU R157, [R1+0x1dc] ;  /* 0x0001dc00019d7983 */ /* 0x000ea80000300800 */
[----:B------:R-:W2:Y:S01]  /*11150*/  LDL.LU R156, [R1+0x1e0] ;  /* 0x0001e000019c7983 */ /* 0x000ea20000300800 */
[----:B------:R-:W-:-:S03]  /*11160*/  LEA.HI.X R5, R6, UR5, R10, 0x1, P0 ;  /* 0x0000000506057c11 */ /* 0x000fc600080f0c0a */
[----:B------:R-:W2:Y:S01]  /*11170*/  LDL.LU R155, [R1+0x1e4] ;  /* 0x0001e400019b7983 */ /* 0x000ea20000300800 */
[----:B------:R-:W-:-:S03]  /*11180*/  F2FP.BF16.F32.PACK_AB R3, RZ, R3 ;  /* 0x00000003ff03723e */ /* 0x000fc600000010ff */
[----:B------:R-:W2:Y:S04]  /*11190*/  LDL.LU R154, [R1+0x1e8] ;  /* 0x0001e800019a7983 */ /* 0x000ea80000300800 */
[----:B------:R-:W2:Y:S04]  /*111a0*/  LDL.LU R23, [R1+0x1ec] ;  /* 0x0001ec0001177983 */ /* 0x000ea80000300800 */
[----:B------:R-:W2:Y:S04]  /*111b0*/  LDL.LU R22, [R1+0x1f0] ;  /* 0x0001f00001167983 */ /* 0x000ea80000300800 */
[----:B------:R-:W2:Y:S04]  /*111c0*/  LDL.LU R21, [R1+0x1f4] ;  /* 0x0001f40001157983 */ /* 0x000ea80000300800 */
[----:B------:R-:W2:Y:S04]  /*111d0*/  LDL.LU R20, [R1+0x1f8] ;  /* 0x0001f80001147983 */ /* 0x000ea80000300800 */
[----:B------:R-:W2:Y:S04]  /*111e0*/  LDL.LU R19, [R1+0x1fc] ;  /* 0x0001fc0001137983 */ /* 0x000ea80000300800 */
[----:B------:R-:W3:Y:S04]  /*111f0*/  LDL.LU R7, [R1+0x8] ;  /* 0x0000080001077983 */ /* 0x000ee80000300800 */
[----:B------:R-:W4:Y:S04]  /*11200*/  LDL.LU R6, [R1+0xc] ;  /* 0x00000c0001067983 */ /* 0x000f280000300800 */
[----:B------:R0:W-:Y:S04]  /*11210*/  @P1 STG.E.U16 desc[UR36][R4.64], R3 ;  /* 0x0000000304001986 */ /* 0x0001e8000c101524 */
[----:B0-----:R-:W5:Y:S01]  /*11220*/  LDL.LU R3, [R1+0x4] ;  /* 0x0000040001037983 */ /* 0x001f620000300800 */
[----:B------:R-:W-:Y:S01]  /*11230*/  ISETP.GT.AND P0, PT, R0, 0x1, P3 ;  /* 0x000000010000780c */ /* 0x000fe20001f04270 */
[----:B------:R-:W-:Y:S01]  /*11240*/  USHF.L.U32 UR5, UR8, 0x4, URZ ;  /* 0x0000000408057899 */ /* 0x000fe2000800063f */
[----:B------:R-:W-:Y:S01]  /*11250*/  ISETP.GT.AND P2, PT, R153, 0x8, PT ;  /* 0x000000089900780c */ /* 0x000fe20003f44270 */
[----:B------:R-:W-:Y:S01]  /*11260*/  USHF.L.U64.HI UR4, UR8, 0x4, UR9 ;  /* 0x0000000408047899 */ /* 0x000fe20008010209 */
[----:B---3--:R-:W-:-:S05]  /*11270*/  FMUL R7, R7, R2 ;  /* 0x0000000207077220 */ /* 0x008fca0000400000 */
[----:B------:R-:W-:-:S04]  /*11280*/  F2FP.BF16.F32.PACK_AB R7, RZ, R7 ;  /* 0x00000007ff07723e */ /* 0x000fc800000010ff */
[----:B------:R-:W-:Y:S01]  /*11290*/  PRMT R8, R7, 0x7610, R8 ;  /* 0x0000761007087816 */ /* 0x000fe20000000008 */
[----:B-----5:R-:W-:-:S05]  /*112a0*/  FMUL R3, R3, R2 ;  /* 0x0000000203037220 */ /* 0x020fca0000400000 */
[----:B------:R-:W-:-:S05]  /*112b0*/  F2FP.BF16.F32.PACK_AB R3, RZ, R3 ;  /* 0x00000003ff03723e */ /* 0x000fca00000010ff */
[----:B------:R4:W-:Y:S01]  /*112c0*/  @P0 STG.E.U16 desc[UR36][R4.64+0x2], R3 ;  /* 0x0000020304000986 */ /* 0x0009e2000c101524 */
[----:B------:R-:W-:Y:S01]  /*112d0*/  ISETP.GT.AND P0, PT, R0, RZ, P2 ;  /* 0x000000ff0000720c */ /* 0x000fe20001704270 */
[----:B----4-:R-:W-:Y:S01]  /*112e0*/  FMUL R3, R6, R2 ;  /* 0x0000000206037220 */ /* 0x010fe20000400000 */
[----:B------:R-:W-:-:S04]  /*112f0*/  IADD3 R6, P1, R4, UR5, RZ ;  /* 0x0000000504067c10 */ /* 0x000fc8000ff3e0ff */
[----:B------:R-:W-:Y:S02]  /*11300*/  IADD3.X R7, R5, UR4, RZ, P1, !PT ;  /* 0x0000000405077c10 */ /* 0x000fe40008ffe4ff */
[----:B------:R-:W-:-:S05]  /*11310*/  F2FP.BF16.F32.PACK_AB R3, RZ, R3 ;  /* 0x00000003ff03723e */ /* 0x000fca00000010ff */
[----:B------:R0:W-:Y:S01]  /*11320*/  @P0 STG.E.U16 desc[UR36][R6.64], R8 ;  /* 0x0000000806000986 */ /* 0x0001e2000c101524 */
[----:B------:R-:W-:-:S03]  /*11330*/  ISETP.GT.AND P0, PT, R0, 0x1, P2 ;  /* 0x000000010000780c */ /* 0x000fc60001704270 */
[----:B0-----:R-:W3:Y:S10]  /*11340*/  LDL.LU R8, [R1+0x50] ;  /* 0x0000500001087983 */ /* 0x001ef40000300800 */
[----:B------:R0:W-:Y:S04]  /*11350*/  @P0 STG.E.U16 desc[UR36][R6.64+0x2], R3 ;  /* 0x0000020306000986 */ /* 0x0001e8000c101524 */
[----:B0-----:R-:W4:Y:S01]  /*11360*/  LDL.LU R3, [R1+0x10] ;  /* 0x0000100001037983 */ /* 0x001f220000300800 */
[----:B------:R-:W-:Y:S01]  /*11370*/  ISETP.GT.AND P0, PT, R0, 0x8, P3 ;  /* 0x000000080000780c */ /* 0x000fe20001f04270 */
[----:B----4-:R-:W-:-:S05]  /*11380*/  FMUL R3, R3, R2 ;  /* 0x0000000203037220 */ /* 0x010fca0000400000 */
[----:B------:R-:W-:-:S07]  /*11390*/  F2FP.BF16.F32.PACK_AB R3, RZ, R3 ;  /* 0x00000003ff03723e */ /* 0x000fce00000010ff */
        /* <DEDUP_REMOVED lines=73> */
[----:B---3--:R-:W-:-:S05]  /*11830*/  FMUL R8, R8, R2 ;  /* 0x0000000208087220 */ /* 0x008fca0000400000 */
[----:B------:R-:W-:Y:S01]  /*11840*/  F2FP.BF16.F32.PACK_AB R8, RZ, R8 ;  /* 0x00000008ff08723e */ /* 0x000fe200000010ff */
[----:B----4-:R-:W-:-:S05]  /*11850*/  FMUL R3, R3, R2 ;  /* 0x0000000203037220 */ /* 0x010fca0000400000 */
[----:B------:R-:W-:-:S05]  /*11860*/  F2FP.BF16.F32.PACK_AB R3, RZ, R3 ;  /* 0x00000003ff03723e */ /* 0x000fca00000010ff */
[----:B------:R0:W-:Y:S01]  /*11870*/  @P0 STG.E.U16 desc[UR36][R6.64+0x42], R3 ;  /* 0x0000420306000986 */ /* 0x0001e2000c101524 */
[----:B------:R-:W-:-:S03]  /*11880*/  ISETP.GT.AND P0, PT, R0, 0x28, P3 ;  /* 0x000000280000780c */ /* 0x000fc60001f04270 */
[----:B0-----:R-:W3:Y:S01]  /*11890*/  LDL.LU R3, [R1+0x54] ;  /* 0x0000540001037983 */ /* 0x001ee20000300800 */
[----:B------:R-:W-:-:S09]  /*118a0*/  ISETP.GT.AND P1, PT, R0, 0x29, P3 ;  /* 0x000000290000780c */ /* 0x000fd20001f24270 */
[----:B------:R0:W-:Y:S04]  /*118b0*/  @P0 STG.E.U16 desc[UR36][R4.64+0x50], R8 ;  /* 0x0000500804000986 */ /* 0x0001e8000c101524 */
[----:B0-----:R-:W4:Y:S01]  /*118c0*/  LDL.LU R8, [R1+0x58] ;  /* 0x0000580001087983 */ /* 0x001f220000300800 */
[----:B---3--:R-:W-:-:S05]  /*118d0*/  FMUL R3, R3, R2 ;  /* 0x0000000203037220 */ /* 0x008fca0000400000 */
[----:B------:R-:W-:-:S05]  /*118e0*/  F2FP.BF16.F32.PACK_AB R3, RZ, R3 ;  /* 0x00000003ff03723e */ /* 0x000fca00000010ff */
[----:B------:R0:W-:Y:S01]  /*118f0*/  @P1 STG.E.U16 desc[UR36][R4.64+0x52], R3 ;  /* 0x0000520304001986 */ /* 0x0001e2000c101524 */
[----:B----4-:R-:W-:-:S05]  /*11900*/  FMUL R8, R8, R2 ;  /* 0x0000000208087220 */ /* 0x010fca0000400000 */
[----:B------:R-:W-:Y:S01]  /*11910*/  F2FP.BF16.F32.PACK_AB R8, RZ, R8 ;  /* 0x00000008ff08723e */ /* 0x000fe200000010ff */
[----:B0-----:R-:W3:Y:S03]  /*11920*/  LDL.LU R3, [R1+0x5c] ;  /* 0x00005c0001037983 */ /* 0x001ee60000300800 */
[----:B------:R-:W-:Y:S02]  /*11930*/  PRMT R10, R8, 0x7610, R10 ;  /* 0x00007610080a7816 */ /* 0x000fe4000000000a */
[----:B------:R-:W4:Y:S01]  /*11940*/  LDL.LU R8, [R1+0x64] ;  /* 0x0000640001087983 */ /* 0x000f220000300800 */
[C---:B------:R-:W-:Y:S02]  /*11950*/  ISETP.GT.AND P1, PT, R0.reuse, 0x28, P2 ;  /* 0x000000280000780c */ /* 0x040fe40001724270 */
[C---:B------:R-:W-:Y:S02]  /*11960*/  ISETP.GT.AND P4, PT, R0.reuse, 0x29, P2 ;  /* 0x000000290000780c */ /* 0x040fe40001784270 */
[C---:B------:R-:W-:Y:S01]  /*11970*/  ISETP.GT.AND P5, PT, R0.reuse, 0x30, P3 ;  /* 0x000000300000780c */ /* 0x040fe20001fa4270 */
[----:B------:R-:W-:Y:S01]  /*11980*/  FMUL R9, R9, R2 ;  /* 0x0000000209097220 */ /* 0x000fe20000400000 */
[----:B------:R-:W-:-:S04]  /*11990*/  ISETP.GT.AND P0, PT, R0, 0x31, P3 ;  /* 0x000000310000780c */ /* 0x000fc80001f04270 */
[----:B------:R-:W-:-:S03]  /*119a0*/  F2FP.BF16.F32.PACK_AB R9, RZ, R9 ;  /* 0x00000009ff09723e */ /* 0x000fc600000010ff */
[----:B------:R0:W-:Y:S04]  /*119b0*/  @P1 STG.E.U16 desc[UR36][R6.64+0x50], R10 ;  /* 0x0000500a06001986 */ /* 0x0001e8000c101524 */
[----:B0-----:R-:W5:Y:S01]  /*119c0*/  LDL.LU R10, [R1+0x74] ;  /* 0x00007400010a7983 */ /* 0x001f620000300800 */
[----:B---3--:R-:W-:-:S05]  /*119d0*/  FMUL R3, R3, R2 ;  /* 0x0000000203037220 */ /* 0x008fca0000400000 */
[----:B------:R-:W-:Y:S01]  /*119e0*/  F2FP.BF16.F32.PACK_AB R3, RZ, R3 ;  /* 0x00000003ff03723e */ /* 0x000fe200000010ff */
[----:B----4-:R-:W-:-:S04]  /*119f0*/  FMUL R8, R8, R2 ;  /* 0x0000000208087220 */ /* 0x010fc80000400000 */
[----:B------:R0:W-:Y:S04]  /*11a00*/  @P4 STG.E.U16 desc[UR36][R6.64+0x52], R3 ;  /* 0x0000520306004986 */ /* 0x0001e8000c101524 */
[----:B------:R1:W-:Y:S01]  /*11a10*/  @P5 STG.E.U16 desc[UR36][R4.64+0x60], R9 ;  /* 0x0000600904005986 */ /* 0x0003e2000c101524 */
[----:B0-----:R-:W-:-:S03]  /*11a20*/  F2FP.BF16.F32.PACK_AB R3, RZ, R8 ;  /* 0x00000008ff03723e */ /* 0x001fc600000010ff */
[----:B------:R-:W3:Y:S01]  /*11a30*/  LDL.LU R8, [R1+0x68] ;  /* 0x0000680001087983 */ /* 0x000ee20000300800 */
[----:B-1----:R-:W-:-:S03]  /*11a40*/  PRMT R9, R3, 0x7610, R9 ;  /* 0x0000761003097816 */ /* 0x002fc60000000009 */
[----:B------:R-:W4:Y:S04]  /*11a50*/  LDL.LU R3, [R1+0x6c] ;  /* 0x00006c0001037983 */ /* 0x000f280000300800 */
[----:B------:R0:W-:Y:S04]  /*11a60*/  @P0 STG.E.U16 desc[UR36][R4.64+0x62], R9 ;  /* 0x0000620904000986 */ /* 0x0001e8000c101524 */
[----:B0-----:R-:W2:Y:S01]  /*11a70*/  LDL.LU R9, [R1+0x70] ;  /* 0x0000700001097983 */ /* 0x001ea20000300800 */
[----:B------:R-:W-:Y:S01]  /*11a80*/  ISETP.GT.AND P1, PT, R0, 0x30, P2 ;  /* 0x000000300000780c */ /* 0x000fe20001724270 */
[----:B---3--:R-:W-:-:S05]  /*11a90*/  FMUL R8, R8, R2 ;  /* 0x0000000208087220 */ /* 0x008fca0000400000 */
[----:B------:R-:W-:-:S07]  /*11aa0*/  F2FP.BF16.F32.PACK_AB R8, RZ, R8 ;  /* 0x00000008ff08723e */ /* 0x000fce00000010ff */
[----:B------:R0:W-:Y:S01]  /*11ab0*/  @P1 STG.E.U16 desc[UR36][R6.64+0x60], R8 ;  /* 0x0000600806001986 */ /* 0x0001e2000c101524 */
[----:B--2---:R-:W-:-:S05]  /*11ac0*/  FMUL R9, R9, R2 ;  /* 0x0000000209097220 */ /* 0x004fca0000400000 */
[----:B0-----:R-:W-:-:S04]  /*11ad0*/  F2FP.BF16.F32.PACK_AB R8, RZ, R9 ;  /* 0x00000009ff08723e */ /* 0x001fc800000010ff */
[----:B------:R-:W-:Y:S02]  /*11ae0*/  PRMT R9, R8, 0x7610, R9 ;  /* 0x0000761008097816 */ /* 0x000fe40000000009 */
[----:B------:R-:W2:Y:S01]  /*11af0*/  LDL.LU R8, [R1+0x78] ;  /* 0x0000780001087983 */ /* 0x000ea20000300800 */
[C---:B------:R-:W-:Y:S01]  /*11b00*/  ISETP.GT.AND P4, PT, R0.reuse, 0x31, P2 ;  /* 0x000000310000780c */ /* 0x040fe20001784270 */
[-C--:B----4-:R-:W-:Y:S01]  /*11b10*/  FMUL R3, R3, R2.reuse ;  /* 0x0000000203037220 */ /* 0x090fe20000400000 */
[----:B------:R-:W-:Y:S01]  /*11b20*/  ISETP.GT.AND P5, PT, R0, 0x38, P3 ;  /* 0x000000380000780c */ /* 0x000fe20001fa4270 */
[----:B-----5:R-:W-:-:S03]  /*11b30*/  FMUL R10, R10, R2 ;  /* 0x000000020a0a7220 */ /* 0x020fc60000400000 */
[----:B------:R-:W-:Y:S02]  /*11b40*/  F2FP.BF16.F32.PACK_AB R3, RZ, R3 ;  /* 0x00000003ff03723e */ /* 0x000fe400000010ff */
[----:B------:R-:W-:-:S05]  /*11b50*/  ISETP.GT.AND P6, PT, R0, 0x39, P3 ;  /* 0x000000390000780c */ /* 0x000fca0001fc4270 */
[----:B------:R0:W-:Y:S04]  /*11b60*/  @P4 STG.E.U16 desc[UR36][R6.64+0x62], R3 ;  /* 0x0000620306004986 */ /* 0x0001e8000c101524 */
[----:B------:R1:W-:Y:S01]  /*11b70*/  @P5 STG.E.U16 desc[UR36][R4.64+0x70], R9 ;  /* 0x0000700904005986 */ /* 0x0003e2000c101524 */
[----:B0-----:R-:W-:-:S04]  /*11b80*/  F2FP.BF16.F32.PACK_AB R3, RZ, R10 ;  /* 0x0000000aff03723e */ /* 0x001fc800000010ff */
[----:B------:R-:W-:Y:S01]  /*11b90*/  PRMT R10, R3, 0x7610, R10 ;  /* 0x00007610030a7816 */ /* 0x000fe2000000000a */
[----:B-1----:R-:W3:Y:S04]  /*11ba0*/  LDL.LU R9, [R1+0x80] ;  /* 0x0000800001097983 */ /* 0x002ee80000300800 */
[----:B------:R0:W-:Y:S01]  /*11bb0*/  @P6 STG.E.U16 desc[UR36][R4.64+0x72], R10 ;  /* 0x0000720a04006986 */ /* 0x0001e2000c101524 */
[----:B--2---:R-:W-:-:S05]  /*11bc0*/  FMUL R8, R8, R2 ;  /* 0x0000000208087220 */ /* 0x004fca0000400000 */
[----:B------:R-:W-:Y:S02]  /*11bd0*/  F2FP.BF16.F32.PACK_AB R3, RZ, R8 ;  /* 0x00000008ff03723e */ /* 0x000fe400000010ff */
[----:B------:R-:W2:Y:S02]  /*11be0*/  LDL.LU R8, [R1+0x7c] ;  /* 0x00007c0001087983 */ /* 0x000ea40000300800 */
[----:B0-----:R-:W-:Y:S02]  /*11bf0*/  PRMT R10, R3, 0x7610, R10 ;  /* 0x00007610030a7816 */ /* 0x001fe4000000000a */
[----:B------:R-:W4:Y:S01]  /*11c00*/  LDL.LU R3, [R1+0x84] ;  /* 0x0000840001037983 */ /* 0x000f220000300800 */
[C---:B------:R-:W-:Y:S02]  /*11c10*/  ISETP.GT.AND P0, PT, R0.reuse, 0x38, P2 ;  /* 0x000000380000780c */ /* 0x040fe40001704270 */
[C---:B------:R-:W-:Y:S02]  /*11c20*/  ISETP.GT.AND P1, PT, R0.reuse, 0x39, P2 ;  /* 0x000000390000780c */ /* 0x040fe40001724270 */
[----:B------:R-:W-:-:S02]  /*11c30*/  ISETP.GT.AND P4, PT, R0, 0x40, P3 ;  /* 0x000000400000780c */ /* 0x000fc40001f84270 */
[----:B------:R-:W-:-:S07]  /*11c40*/  ISETP.GT.AND P5, PT, R0, 0x41, P3 ;  /* 0x000000410000780c */ /* 0x000fce0001fa4270 */
[----:B------:R0:W-:Y:S01]  /*11c50*/  @P0 STG.E.U16 desc[UR36][R6.64+0x70], R10 ;  /* 0x0000700a06000986 */ /* 0x0001e2000c101524 */
[----:B---3--:R-:W-:-:S05]  /*11c60*/  FMUL R9, R9, R2 ;  /* 0x0000000209097220 */ /* 0x008fca0000400000 */
[----:B------:R-:W-:Y:S01]  /*11c70*/  F2FP.BF16.F32.PACK_AB R9, RZ, R9 ;  /* 0x00000009ff09723e */ /* 0x000fe200000010ff */
[-C--:B--2---:R-:W-:Y:S01]  /*11c80*/  FMUL R8, R8, R2.reuse ;  /* 0x0000000208087220 */ /* 0x084fe20000400000 */
[----:B----4-:R-:W-:-:S04]  /*11c90*/  FMUL R3, R3, R2 ;  /* 0x0000000203037220 */ /* 0x010fc80000400000 */
[----:B------:R-:W-:-:S04]  /*11ca0*/  F2FP.BF16.F32.PACK_AB R8, RZ, R8 ;  /* 0x00000008ff08723e */ /* 0x000fc800000010ff */
[----:B0-----:R-:W-:Y:S02]  /*11cb0*/  PRMT R10, R8, 0x7610, R10 ;  /* 0x00007610080a7816 */ /* 0x001fe4000000000a */
[----:B------:R-:W-:Y:S01]  /*11cc0*/  F2FP.BF16.F32.PACK_AB R3, RZ, R3 ;  /* 0x00000003ff03723e */ /* 0x000fe200000010ff */
[----:B------:R-:W2:Y:S04]  /*11cd0*/  LDL.LU R8, [R1+0x88] ;  /* 0x0000880001087983 */ /* 0x000ea80000300800 */
[----:B------:R-:W-:Y:S04]  /*11ce0*/  @P1 STG.E.U16 desc[UR36][R6.64+0x72], R10 ;  /* 0x0000720a06001986 */ /* 0x000fe8000c101524 */
[----:B------:R0:W-:Y:S04]  /*11cf0*/  @P4 STG.E.U16 desc[UR36][R4.64+0x80], R9 ;  /* 0x0000800904004986 */ /* 0x0001e8000c101524 */
[----:B------:R1:W-:Y:S04]  /*11d00*/  @P5 STG.E.U16 desc[UR36][R4.64+0x82], R3 ;  /* 0x0000820304005986 */ /* 0x0003e8000c101524 */
[----:B0-----:R-:W3:Y:S04]  /*11d10*/  LDL.LU R9, [R1+0x94] ;  /* 0x0000940001097983 */ /* 0x001ee80000300800 */
[----:B-1----:R-:W4:Y:S01]  /*11d20*/  LDL.LU R3, [R1+0x98] ;  /* 0x0000980001037983 */ /* 0x002f220000300800 */
[----:B------:R-:W-:Y:S01]  /*11d30*/  ISETP.GT.AND P0, PT, R0, 0x40, P2 ;  /* 0x000000400000780c */ /* 0x000fe20001704270 */
[----:B--2---:R-:W-:-:S05]  /*11d40*/  FMUL R8, R8, R2 ;  /* 0x0000000208087220 */ /* 0x004fca0000400000 */
[----:B------:R-:W-:-:S07]  /*11d50*/  F2FP.BF16.F32.PACK_AB R8, RZ, R8 ;  /* 0x00000008ff08723e */ /* 0x000fce00000010ff */
[----:B------:R0:W-:Y:S01]  /*11d60*/  @P0 STG.E.U16 desc[UR36][R6.64+0x80], R8 ;  /* 0x0000800806000986 */ /* 0x0001e2000c101524 */
[----:B----4-:R-:W-:-:S05]  /*11d70*/  FMUL R3, R3, R2 ;  /* 0x0000000203037220 */ /* 0x010fca0000400000 */
[----:B0-----:R-:W-:Y:S02]  /*11d80*/  F2FP.BF16.F32.PACK_AB R8, RZ, R3 ;  /* 0x00000003ff08723e */ /* 0x001fe400000010ff */
[----:B------:R-:W2:Y:S02]  /*11d90*/  LDL.LU R3, [R1+0x9c] ;  /* 0x00009c0001037983 */ /* 0x000ea40000300800 */
[----:B------:R-:W-:Y:S02]  /*11da0*/  PRMT R13, R8, 0x7610, R13 ;  /* 0x00007610080d7816 */ /* 0x000fe4000000000d */
[----:B------:R-:W4:Y:S01]  /*11db0*/  LDL.LU R8, [R1+0xa0] ;  /* 0x0000a00001087983 */ /* 0x000f220000300800 */
[C---:B------:R-:W-:Y:S01]  /*11dc0*/  ISETP.GT.AND P1, PT, R0.reuse, 0x41, P2 ;  /* 0x000000410000780c */ /* 0x040fe20001724270 */
[-C--:B---3--:R-:W-:Y:S01]  /*11dd0*/  FMUL R9, R9, R2.reuse ;  /* 0x0000000209097220 */ /* 0x088fe20000400000 */
[-C--:B------:R-:W-:Y:S01]  /*11de0*/  FMUL R11, R11, R2.reuse ;  /* 0x000000020b0b7220 */ /* 0x080fe20000400000 */
[----:B------:R-:W-:Y:S01]  /*11df0*/  ISETP.GT.AND P4, PT, R0, 0x48, P3 ;  /* 0x000000480000780c */ /* 0x000fe20001f84270 */
[----:B------:R-:W-:-:S02]  /*11e00*/  FMUL R12, R12, R2 ;  /* 0x000000020c0c7220 */ /* 0x000fc40000400000 */
[----:B------:R-:W-:Y:S02]  /*11e10*/  F2FP.BF16.F32.PACK_AB R9, RZ, R9 ;  /* 0x00000009ff09723e */ /* 0x000fe400000010ff */
[----:B------:R-:W-:Y:S02]  /*11e20*/  F2FP.BF16.F32.PACK_AB R11, RZ, R11 ;  /* 0x0000000bff0b723e */ /* 0x000fe400000010ff */
[----:B------:R-:W-:Y:S02]  /*11e30*/  F2FP.BF16.F32.PACK_AB R10, RZ, R12 ;  /* 0x0000000cff0a723e */ /* 0x000fe400000010ff */
[----:B------:R-:W-:Y:S02]  /*11e40*/  PRMT R12, R9, 0x7610, R12 ;  /* 0x00007610090c7816 */ /* 0x000fe4000000000c */
[C---:B------:R-:W-:Y:S01]  /*11e50*/  ISETP.GT.AND P5, PT, R0.reuse, 0x49, P3 ;  /* 0x000000490000780c */ /* 0x040fe20001fa4270 */
[----:B------:R-:W-:Y:S01]  /*11e60*/  @P1 STG.E.U16 desc[UR36][R6.64+0x82], R11 ;  /* 0x0000820b06001986 */ /* 0x000fe2000c101524 */
[----:B------:R-:W-:-:S02]  /*11e70*/  ISETP.GT.AND P0, PT, R0, 0x48, P2 ;  /* 0x000000480000780c */ /* 0x000fc40001704270 */
[C---:B------:R-:W-:Y:S01]  /*11e80*/  ISETP.GT.AND P1, PT, R0.reuse, 0x49, P2 ;  /* 0x000000490000780c */ /* 0x040fe20001724270 */
[----:B------:R0:W-:Y:S01]  /*11e90*/  @P4 STG.E.U16 desc[UR36][R4.64+0x90], R10 ;  /* 0x0000900a04004986 */ /* 0x0001e2000c101524 */
[----:B------:R-:W-:-:S07]  /*11ea0*/  ISETP.GT.AND P4, PT, R0, 0x50, P3 ;  /* 0x000000500000780c */ /* 0x000fce0001f84270 */
[----:B------:R1:W-:Y:S01]  /*11eb0*/  @P5 STG.E.U16 desc[UR36][R4.64+0x92], R12 ;  /* 0x0000920c04005986 */ /* 0x0003e2000c101524 */
[----:B------:R-:W-:-:S03]  /*11ec0*/  ISETP.GT.AND P5, PT, R0, 0x51, P3 ;  /* 0x000000510000780c */ /* 0x000fc60001fa4270 */
[----:B------:R3:W-:Y:S01]  /*11ed0*/  @P0 STG.E.U16 desc[UR36][R6.64+0x90], R13 ;  /* 0x0000900d06000986 */ /* 0x0007e2000c101524 */
[C---:B------:R-:W-:Y:S02]  /*11ee0*/  ISETP.GT.AND P0, PT, R0.reuse, 0x51, P2 ;  /* 0x000000510000780c */ /* 0x040fe40001704270 */
[----:B------:R-:W-:Y:S01]  /*11ef0*/  ISETP.GT.AND P6, PT, R0, 0x71, P3 ;  /* 0x000000710000780c */ /* 0x000fe20001fc4270 */
[----:B--2---:R-:W-:-:S05]  /*11f00*/  FMUL R3, R3, R2 ;  /* 0x0000000203037220 */ /* 0x004fca0000400000 */
[----:B------:R-:W-:Y:S01]  /*11f10*/  F2FP.BF16.F32.PACK_AB R9, RZ, R3 ;  /* 0x00000003ff09723e */ /* 0x000fe200000010ff */
[-C--:B----4-:R-:W-:Y:S01]  /*11f20*/  FMUL R3, R8, R2.reuse ;  /* 0x0000000208037220 */ /* 0x090fe20000400000 */
[----:B------:R-:W-:-:S04]  /*11f30*/  FMUL R8, R235, R2 ;  /* 0x00000002eb087220 */ /* 0x000fc80000400000 */
[----:B------:R-:W-:Y:S02]  /*11f40*/  F2FP.BF16.F32.PACK_AB R3, RZ, R3 ;  /* 0x00000003ff03723e */ /* 0x000fe400000010ff */
[----:B0-----:R-:W-:Y:S02]  /*11f50*/  PRMT R10, R9, 0x7610, R10 ;  /* 0x00007610090a7816 */ /* 0x001fe4000000000a */
[----:B------:R-:W-:Y:S01]  /*11f60*/  PRMT R11, R3, 0x7610, R11 ;  /* 0x00007610030b7816 */ /* 0x000fe2000000000b */
[----:B------:R-:W-:Y:S01]  /*11f70*/  FMUL R3, R233, R2 ;  /* 0x00000002e9037220 */ /* 0x000fe20000400000 */
[----:B------:R-:W-:Y:S01]  /*11f80*/  F2FP.BF16.F32.PACK_AB R8, RZ, R8 ;  /* 0x00000008ff08723e */ /* 0x000fe200000010ff */
[----:B------:R-:W-:Y:S01]  /*11f90*/  FMUL R9, R234, R2 ;  /* 0x00000002ea097220 */ /* 0x000fe20000400000 */
[----:B------:R0:W-:Y:S02]  /*11fa0*/  @P1 STG.E.U16 desc[UR36][R6.64+0x92], R10 ;  /* 0x0000920a06001986 */ /* 0x0001e4000c101524 */
[----:B-1----:R-:W-:-:S02]  /*11fb0*/  PRMT R12, R8, 0x7610, R12 ;  /* 0x00007610080c7816 */ /* 0x002fc4000000000c */
[----:B------:R-:W-:Y:S01]  /*11fc0*/  F2FP.BF16.F32.PACK_AB R8, RZ, R3 ;  /* 0x00000003ff08723e */ /* 0x000fe200000010ff */
[-C--:B------:R-:W-:Y:S01]  /*11fd0*/  FMUL R3, R232, R2.reuse ;  /* 0x00000002e8037220 */ /* 0x080fe20000400000 */
[C---:B------:R-:W-:Y:S02]  /*11fe0*/  ISETP.GT.AND P1, PT, R0.reuse, 0x50, P2 ;  /* 0x000000500000780c */ /* 0x040fe40001724270 */
[----:B------:R-:W-:Y:S01]  /*11ff0*/  F2FP.BF16.F32.PACK_AB R9, RZ, R9 ;  /* 0x00000009ff09723e */ /* 0x000fe200000010ff */
[----:B------:R1:W-:Y:S01]  /*12000*/  @P4 STG.E.U16 desc[UR36][R4.64+0xa0], R11 ;  /* 0x0000a00b04004986 */ /* 0x0003e2000c101524 */
[----:B------:R-:W-:Y:S02]  /*12010*/  ISETP.GT.AND P4, PT, R0, 0x58, P3 ;  /* 0x000000580000780c */ /* 0x000fe40001f84270 */
[----:B---3--:R-:W-:Y:S02]  /*12020*/  PRMT R13, R9, 0x7610, R13 ;  /* 0x00007610090d7816 */ /* 0x008fe4000000000d */
[----:B------:R-:W-:Y:S01]  /*12030*/  F2FP.BF16.F32.PACK_AB R9, RZ, R3 ;  /* 0x00000003ff09723e */ /* 0x000fe200000010ff */
[-C--:B------:R-:W-:Y:S01]  /*12040*/  FMUL R3, R230, R2.reuse ;  /* 0x00000002e6037220 */ /* 0x080fe20000400000 */
[----:B------:R-:W-:Y:S01]  /*12050*/  PRMT R14, R8, 0x7610, R14 ;  /* 0x00007610080e7816 */ /* 0x000fe2000000000e */
[----:B------:R-:W-:Y:S01]  /*12060*/  FMUL R8, R231, R2 ;  /* 0x00000002e7087220 */ /* 0x000fe20000400000 */
[----:B------:R2:W-:Y:S01]  /*12070*/  @P5 STG.E.U16 desc[UR36][R4.64+0xa2], R12 ;  /* 0x0000a20c04005986 */ /* 0x0005e2000c101524 */
[----:B------:R-:W-:-:S02]  /*12080*/  ISETP.GT.AND P5, PT, R0, 0x59, P3 ;  /* 0x000000590000780c */ /* 0x000fc40001fa4270 */
[----:B------:R-:W-:Y:S01]  /*12090*/  F2FP.BF16.F32.PACK_AB R3, RZ, R3 ;  /* 0x00000003ff03723e */ /* 0x000fe200000010ff */
[----:B------:R-:W-:Y:S01]  /*120a0*/  @P1 STG.E.U16 desc[UR36][R6.64+0xa0], R13 ;  /* 0x0000a00d06001986 */ /* 0x000fe2000c101524 */
[----:B0-----:R-:W-:Y:S01]  /*120b0*/  F2FP.BF16.F32.PACK_AB R10, RZ, R8 ;  /* 0x00000008ff0a723e */ /* 0x001fe200000010ff */
[-C--:B------:R-:W-:Y:S01]  /*120c0*/  FMUL R8, R229, R2.reuse ;  /* 0x00000002e5087220 */ /* 0x080fe20000400000 */
[----:B-1----:R-:W-:Y:S01]  /*120d0*/  PRMT R11, R3, 0x7610, R11 ;  /* 0x00007610030b7816 */ /* 0x002fe2000000000b */
[----:B------:R-:W-:Y:S01]  /*120e0*/  @P0 STG.E.U16 desc[UR36][R6.64+0xa2], R14 ;  /* 0x0000a20e06000986 */ /* 0x000fe2000c101524 */
[----:B------:R-:W-:Y:S01]  /*120f0*/  ISETP.GT.AND P0, PT, R0, 0x58, P2 ;  /* 0x000000580000780c */ /* 0x000fe20001704270 */
[----:B------:R-:W-:Y:S01]  /*12100*/  FMUL R3, R228, R2 ;  /* 0x00000002e4037220 */ /* 0x000fe20000400000 */
[C---:B------:R-:W-:Y:S01]  /*12110*/  ISETP.GT.AND P1, PT, R0.reuse, 0x59, P2 ;  /* 0x000000590000780c */ /* 0x040fe20001724270 */
[----:B------:R0:W-:Y:S01]  /*12120*/  @P4 STG.E.U16 desc[UR36][R4.64+0xb0], R9 ;  /* 0x0000b00904004986 */ /* 0x0001e2000c101524 */
[----:B------:R-:W-:-:S02]  /*12130*/  ISETP.GT.AND P4, PT, R0, 0x60, P3 ;  /* 0x000000600000780c */ /* 0x000fc40001f84270 */
[----:B------:R-:W-:Y:S01]  /*12140*/  F2FP.BF16.F32.PACK_AB R8, RZ, R8 ;  /* 0x00000008ff08723e */ /* 0x000fe200000010ff */
[----:B------:R1:W-:Y:S03]  /*12150*/  @P5 STG.E.U16 desc[UR36][R4.64+0xb2], R10 ;  /* 0x0000b20a04005986 */ /* 0x0003e6000c101524 */
[----:B--2---:R-:W-:Y:S02]  /*12160*/  PRMT R12, R8, 0x7610, R12 ;  /* 0x00007610080c7816 */ /* 0x004fe4000000000c */
[----:B0-----:R-:W-:Y:S01]  /*12170*/  F2FP.BF16.F32.PACK_AB R9, RZ, R3 ;  /* 0x00000003ff09723e */ /* 0x001fe200000010ff */
[-C--:B------:R-:W-:Y:S01]  /*12180*/  FMUL R3, R227, R2.reuse ;  /* 0x00000002e3037220 */ /* 0x080fe20000400000 */
[-C--:B------:R-:W-:Y:S02]  /*12190*/  FMUL R8, R226, R2.reuse ;  /* 0x00000002e2087220 */ /* 0x080fe40000400000 */
[----:B-1----:R-:W-:Y:S01]  /*121a0*/  PRMT R10, R9, 0x7610, R10 ;  /* 0x00007610090a7816 */ /* 0x002fe2000000000a */
[----:B------:R0:W-:Y:S01]  /*121b0*/  @P0 STG.E.U16 desc[UR36][R6.64+0xb0], R11 ;  /* 0x0000b00b06000986 */ /* 0x0001e2000c101524 */
[----:B------:R-:W-:Y:S01]  /*121c0*/  F2FP.BF16.F32.PACK_AB R3, RZ, R3 ;  /* 0x00000003ff03723e */ /* 0x000fe200000010ff */
[----:B------:R-:W-:Y:S01]  /*121d0*/  FMUL R9, R225, R2 ;  /* 0x00000002e1097220 */ /* 0x000fe20000400000 */
[C---:B------:R-:W-:Y:S01]  /*121e0*/  ISETP.GT.AND P5, PT, R0.reuse, 0x61, P3 ;  /* 0x000000610000780c */ /* 0x040fe20001fa4270 */
[----:B------:R1:W-:Y:S01]  /*121f0*/  @P1 STG.E.U16 desc[UR36][R6.64+0xb2], R12 ;  /* 0x0000b20c06001986 */ /* 0x0003e2000c101524 */
[----:B------:R-:W-:-:S03]  /*12200*/  ISETP.GT.AND P1, PT, R0, 0x60, P2 ;  /* 0x000000600000780c */ /* 0x000fc60001724270 */
[----:B------:R-:W-:Y:S01]  /*12210*/  @P4 STG.E.U16 desc[UR36][R4.64+0xc0], R10 ;  /* 0x0000c00a04004986 */ /* 0x000fe2000c101524 */
[----:B------:R-:W-:Y:S02]  /*12220*/  ISETP.GT.AND P4, PT, R0, 0x61, P2 ;  /* 0x000000610000780c */ /* 0x000fe40001784270 */
[----:B------:R-:W-:Y:S02]  /*12230*/  F2FP.BF16.F32.PACK_AB R8, RZ, R8 ;  /* 0x00000008ff08723e */ /* 0x000fe400000010ff */
[----:B0-----:R-:W-:Y:S01]  /*12240*/  PRMT R11, R3, 0x7610, R11 ;  /* 0x00007610030b7816 */ /* 0x001fe2000000000b */
[-C--:B------:R-:W-:Y:S01]  /*12250*/  FMUL R3, R224, R2.reuse ;  /* 0x00000002e0037220 */ /* 0x080fe20000400000 */
[----:B------:R-:W-:Y:S02]  /*12260*/  F2FP.BF16.F32.PACK_AB R9, RZ, R9 ;  /* 0x00000009ff09723e */ /* 0x000fe400000010ff */
[----:B-1----:R-:W-:Y:S02]  /*12270*/  PRMT R12, R8, 0x7610, R12 ;  /* 0x00007610080c7816 */ /* 0x002fe4000000000c */
[----:B------:R-:W-:Y:S01]  /*12280*/  F2FP.BF16.F32.PACK_AB R8, RZ, R3 ;  /* 0x00000003ff08723e */ /* 0x000fe200000010ff */
[----:B------:R-:W-:Y:S01]  /*12290*/  FMUL R3, R223, R2 ;  /* 0x00000002df037220 */ /* 0x000fe20000400000 */
[----:B------:R-:W-:Y:S01]  /*122a0*/  PRMT R13, R9, 0x7610, R13 ;  /* 0x00007610090d7816 */ /* 0x000fe2000000000d */
[----:B------:R0:W-:Y:S01]  /*122b0*/  @P5 STG.E.U16 desc[UR36][R4.64+0xc2], R11 ;  /* 0x0000c20b04005986 */ /* 0x0001e2000c101524 */
[----:B------:R-:W-:-:S02]  /*122c0*/  ISETP.GT.AND P0, PT, R0, 0x68, P3 ;  /* 0x000000680000780c */ /* 0x000fc40001f04270 */
[----:B------:R-:W-:Y:S01]  /*122d0*/  F2FP.BF16.F32.PACK_AB R9, RZ, R3 ;  /* 0x00000003ff09723e */ /* 0x000fe200000010ff */
[----:B------:R1:W-:Y:S01]  /*122e0*/  @P1 STG.E.U16 desc[UR36][R6.64+0xc0], R12 ;  /* 0x0000c00c06001986 */ /* 0x0003e2000c101524 */
[----:B------:R-:W-:-:S03]  /*122f0*/  FMUL R3, R221, R2 ;  /* 0x00000002dd037220 */ /* 0x000fc60000400000 */
[----:B------:R-:W-:Y:S01]  /*12300*/  @P4 STG.E.U16 desc[UR36][R6.64+0xc2], R13 ;  /* 0x0000c20d06004986 */ /* 0x000fe2000c101524 */
[----:B------:R-:W-:Y:S02]  /*12310*/  ISETP.GT.AND P4, PT, R0, 0x69, P3 ;  /* 0x000000690000780c */ /* 0x000fe40001f84270 */
[----:B------:R-:W-:Y:S01]  /*12320*/  PRMT R14, R8, 0x7610, R14 ;  /* 0x00007610080e7816 */ /* 0x000fe2000000000e */
[-C--:B------:R-:W-:Y:S01]  /*12330*/  FMUL R8, R222, R2.reuse ;  /* 0x00000002de087220 */ /* 0x080fe20000400000 */
[----:B------:R-:W-:Y:S02]  /*12340*/  F2FP.BF16.F32.PACK_AB R3, RZ, R3 ;  /* 0x00000003ff03723e */ /* 0x000fe400000010ff */
[----:B------:R-:W-:Y:S01]  /*12350*/  ISETP.GT.AND P1, PT, R0, 0x68, P2 ;  /* 0x000000680000780c */ /* 0x000fe20001724270 */
[----:B------:R-:W-:Y:S01]  /*12360*/  @P0 STG.E.U16 desc[UR36][R4.64+0xd0], R14 ;  /* 0x0000d00e04000986 */ /* 0x000fe2000c101524 */
[----:B0-----:R-:W-:Y:S01]  /*12370*/  PRMT R11, R3, 0x7610, R11 ;  /* 0x00007610030b7816 */ /* 0x001fe2000000000b */
[----:B------:R-:W-:Y:S01]  /*12380*/  FMUL R3, R219, R2 ;  /* 0x00000002db037220 */ /* 0x000fe20000400000 */
[----:B------:R-:W-:Y:S01]  /*12390*/  F2FP.BF16.F32.PACK_AB R10, RZ, R8 ;  /* 0x00000008ff0a723e */ /* 0x000fe200000010ff */
[----:B------:R-:W-:Y:S01]  /*123a0*/  FMUL R8, R220, R2 ;  /* 0x00000002dc087220 */ /* 0x000fe20000400000 */
[C---:B------:R-:W-:Y:S01]  /*123b0*/  ISETP.GT.AND P0, PT, R0.reuse, 0x69, P2 ;  /* 0x000000690000780c */ /* 0x040fe20001704270 */
[----:B------:R0:W-:Y:S01]  /*123c0*/  @P4 STG.E.U16 desc[UR36][R4.64+0xd2], R9 ;  /* 0x0000d20904004986 */ /* 0x0001e2000c101524 */
[----:B------:R-:W-:-:S02]  /*123d0*/  ISETP.GT.AND P5, PT, R0, 0x70, P3 ;  /* 0x000000700000780c */ /* 0x000fc40001fa4270 */
[----:B------:R-:W-:-:S04]  /*123e0*/  F2FP.BF16.F32.PACK_AB R8, RZ, R8 ;  /* 0x00000008ff08723e */ /* 0x000fc800000010ff */
[----:B-1----:R-:W-:Y:S02]  /*123f0*/  PRMT R12, R8, 0x7610, R12 ;  /* 0x00007610080c7816 */ /* 0x002fe4000000000c */
[----:B0-----:R-:W-:Y:S01]  /*12400*/  F2FP.BF16.F32.PACK_AB R9, RZ, R3 ;  /* 0x00000003ff09723e */ /* 0x001fe200000010ff */
[-C--:B------:R-:W-:Y:S01]  /*12410*/  FMUL R3, R218, R2.reuse ;  /* 0x00000002da037220 */ /* 0x080fe20000400000 */
[----:B------:R-:W-:Y:S01]  /*12420*/  FMUL R8, R217, R2 ;  /* 0x00000002d9087220 */ /* 0x000fe20000400000 */
[----:B------:R0:W-:Y:S03]  /*12430*/  @P1 STG.E.U16 desc[UR36][R6.64+0xd0], R10 ;  /* 0x0000d00a06001986 */ /* 0x0001e6000c101524 */
[----:B------:R-:W-:Y:S01]  /*12440*/  F2FP.BF16.F32.PACK_AB R3, RZ, R3 ;  /* 0x00000003ff03723e */ /* 0x000fe200000010ff */
[----:B------:R1:W-:Y:S01]  /*12450*/  @P0 STG.E.U16 desc[UR36][R6.64+0xd2], R11 ;  /* 0x0000d20b06000986 */ /* 0x0003e2000c101524 */
[----:B------:R-:W-:-:S02]  /*12460*/  ISETP.GT.AND P1, PT, R0, 0x70, P2 ;  /* 0x000000700000780c */ /* 0x000fc40001724270 */
[----:B------:R-:W-:Y:S01]  /*12470*/  F2FP.BF16.F32.PACK_AB R8, RZ, R8 ;  /* 0x00000008ff08723e */ /* 0x000fe200000010ff */
[----:B------:R2:W-:Y:S01]  /*12480*/  @P5 STG.E.U16 desc[UR36][R4.64+0xe0], R12 ;  /* 0x0000e00c04005986 */ /* 0x0005e2000c101524 */
[----:B0-----:R-:W-:Y:S01]  /*12490*/  PRMT R10, R9, 0x7610, R10 ;  /* 0x00007610090a7816 */ /* 0x001fe2000000000a */
[-C--:B------:R-:W-:Y:S01]  /*124a0*/  FMUL R9, R216, R2.reuse ;  /* 0x00000002d8097220 */ /* 0x080fe20000400000 */
[----:B-1----:R-:W-:Y:S01]  /*124b0*/  PRMT R11, R3, 0x7610, R11 ;  /* 0x00007610030b7816 */ /* 0x002fe2000000000b */
[----:B------:R-:W-:-:S03]  /*124c0*/  FMUL R3, R215, R2 ;  /* 0x00000002d7037220 */ /* 0x000fc60000400000 */
[----:B------:R-:W-:Y:S02]  /*124d0*/  F2FP.BF16.F32.PACK_AB R9, RZ, R9 ;  /* 0x00000009ff09723e */ /* 0x000fe400000010ff */
[----:B--2---:R-:W-:Y:S02]  /*124e0*/  PRMT R12, R8, 0x7610, R12 ;  /* 0x00007610080c7816 */ /* 0x004fe4000000000c */
[----:B------:R-:W-:Y:S01]  /*124f0*/  F2FP.BF16.F32.PACK_AB R8, RZ, R3 ;  /* 0x00000003ff08723e */ /* 0x000fe200000010ff */
[----:B------:R-:W-:Y:S01]  /*12500*/  FMUL R3, R214, R2 ;  /* 0x00000002d6037220 */ /* 0x000fe20000400000 */
[C---:B------:R-:W-:Y:S02]  /*12510*/  ISETP.GT.AND P4, PT, R0.reuse, 0x71, P2 ;  /* 0x000000710000780c */ /* 0x040fe40001784270 */
[----:B------:R-:W-:Y:S01]  /*12520*/  ISETP.GT.AND P5, PT, R0, 0x78, P3 ;  /* 0x000000780000780c */ /* 0x000fe20001fa4270 */
[----:B------:R0:W-:Y:S01]  /*12530*/  @P6 STG.E.U16 desc[UR36][R4.64+0xe2], R10 ;  /* 0x0000e20a04006986 */ /* 0x0001e2000c101524 */
[----:B------:R-:W-:-:S02]  /*12540*/  PRMT R13, R9, 0x7610, R13 ;  /* 0x00007610090d7816 */ /* 0x000fc4000000000d */
[----:B------:R-:W-:Y:S01]  /*12550*/  F2FP.BF16.F32.PACK_AB R9, RZ, R3 ;  /* 0x00000003ff09723e */ /* 0x000fe200000010ff */
[----:B------:R1:W-:Y:S01]  /*12560*/  @P1 STG.E.U16 desc[UR36][R6.64+0xe0], R11 ;  /* 0x0000e00b06001986 */ /* 0x0003e2000c101524 */
[----:B------:R-:W-:Y:S01]  /*12570*/  ISETP.GT.AND P0, PT, R0, 0x79, P3 ;  /* 0x000000790000780c */ /* 0x000fe20001f04270 */
[-C--:B------:R-:W-:Y:S01]  /*12580*/  FMUL R3, R212, R2.reuse ;  /* 0x00000002d4037220 */ /* 0x080fe20000400000 */
[----:B------:R-:W-:Y:S02]  /*12590*/  ISETP.GT.AND P1, PT, R0, 0x78, P2 ;  /* 0x000000780000780c */ /* 0x000fe40001724270 */
[----:B------:R-:W-:Y:S01]  /*125a0*/  PRMT R14, R8, 0x7610, R14 ;  /* 0x00007610080e7816 */ /* 0x000fe2000000000e */
[----:B------:R-:W-:Y:S01]  /*125b0*/  FMUL R8, R213, R2 ;  /* 0x00000002d5087220 */ /* 0x000fe20000400000 */
[----:B------:R-:W-:Y:S01]  /*125c0*/  F2FP.BF16.F32.PACK_AB R3, RZ, R3 ;  /* 0x00000003ff03723e */ /* 0x000fe200000010ff */
[----:B------:R2:W-:Y:S01]  /*125d0*/  @P4 STG.E.U16 desc[UR36][R6.64+0xe2], R12 ;  /* 0x0000e20c06004986 */ /* 0x0005e2000c101524 */
[----:B------:R-:W-:-:S02]  /*125e0*/  ISETP.GT.AND P4, PT, R0, 0x79, P2 ;  /* 0x000000790000780c */ /* 0x000fc40001784270 */
[----:B0-----:R-:W-:Y:S01]  /*125f0*/  F2FP.BF16.F32.PACK_AB R10, RZ, R8 ;  /* 0x00000008ff0a723e */ /* 0x001fe200000010ff */
[----:B------:R-:W-:Y:S01]  /*12600*/  @P5 STG.E.U16 desc[UR36][R4.64+0xf0], R13 ;  /* 0x0000f00d04005986 */ /* 0x000fe2000c101524 */
[----:B-1----:R-:W-:Y:S01]  /*12610*/  PRMT R11, R3, 0x7610, R11 ;  /* 0x00007610030b7816 */ /* 0x002fe2000000000b */
[-C--:B------:R-:W-:Y:S01]  /*12620*/  FMUL R3, R210, R2.reuse ;  /* 0x00000002d2037220 */ /* 0x080fe20000400000 */
[----:B------:R-:W-:Y:S01]  /*12630*/  FMUL R8, R211, R2 ;  /* 0x00000002d3087220 */ /* 0x000fe20000400000 */
[C---:B------:R-:W-:Y:S01]  /*12640*/  ISETP.GT.AND P5, PT, R0.reuse, 0x80, P3 ;  /* 0x000000800000780c */ /* 0x040fe20001fa4270 */
[----:B------:R-:W-:Y:S01]  /*12650*/  @P0 STG.E.U16 desc[UR36][R4.64+0xf2], R14 ;  /* 0x0000f20e04000986 */ /* 0x000fe2000c101524 */
[----:B------:R-:W-:-:S03]  /*12660*/  ISETP.GT.AND P6, PT, R0, 0x81, P3 ;  /* 0x000000810000780c */ /* 0x000fc60001fc4270 */
[----:B------:R0:W-:Y:S01]  /*12670*/  @P1 STG.E.U16 desc[UR36][R6.64+0xf0], R9 ;  /* 0x0000f00906001986 */ /* 0x0001e2000c101524 */
[----:B------:R-:W-:-:S04]  /*12680*/  F2FP.BF16.F32.PACK_AB R8, RZ, R8 ;  /* 0x00000008ff08723e */ /* 0x000fc800000010ff */
[----:B--2---:R-:W-:Y:S01]  /*12690*/  PRMT R12, R8, 0x7610, R12 ;  /* 0x00007610080c7816 */ /* 0x004fe2000000000c */
[-C--:B------:R-:W-:Y:S01]  /*126a0*/  FMUL R8, R208, R2.reuse ;  /* 0x00000002d0087220 */ /* 0x080fe20000400000 */
[----:B0-----:R-:W-:Y:S01]  /*126b0*/  F2FP.BF16.F32.PACK_AB R9, RZ, R3 ;  /* 0x00000003ff09723e */ /* 0x001fe200000010ff */
[----:B------:R-:W-:Y:S01]  /*126c0*/  FMUL R3, R209, R2 ;  /* 0x00000002d1037220 */ /* 0x000fe20000400000 */
[----:B------:R0:W-:Y:S01]  /*126d0*/  @P4 STG.E.U16 desc[UR36][R6.64+0xf2], R10 ;  /* 0x0000f20a06004986 */ /* 0x0001e2000c101524 */
[----:B------:R-:W-:-:S03]  /*126e0*/  ISETP.GT.AND P0, PT, R0, 0x80, P2 ;  /* 0x000000800000780c */ /* 0x000fc60001704270 */
[----:B------:R-:W-:Y:S01]  /*126f0*/  F2FP.BF16.F32.PACK_AB R3, RZ, R3 ;  /* 0x00000003ff03723e */ /* 0x000fe200000010ff */
[----:B------:R1:W-:Y:S01]  /*12700*/  @P5 STG.E.U16 desc[UR36][R4.64+0x100], R11 ;  /* 0x0001000b04005986 */ /* 0x0003e2000c101524 */
[----:B------:R-:W-:Y:S02]  /*12710*/  ISETP.GT.AND P1, PT, R0, 0x81, P2 ;  /* 0x000000810000780c */ /* 0x000fe40001724270 */
[----:B------:R-:W-:Y:S01]  /*12720*/  F2FP.BF16.F32.PACK_AB R8, RZ, R8 ;  /* 0x00000008ff08723e */ /* 0x000fe200000010ff */
[----:B------:R2:W-:Y:S01]  /*12730*/  @P6 STG.E.U16 desc[UR36][R4.64+0x102], R12 ;  /* 0x0001020c04006986 */ /* 0x0005e2000c101524 */
[----:B0-----:R-:W-:Y:S01]  /*12740*/  PRMT R10, R9, 0x7610, R10 ;  /* 0x00007610090a7816 */ /* 0x001fe2000000000a */
[-C--:B------:R-:W-:Y:S01]  /*12750*/  FMUL R9, R207, R2.reuse ;  /* 0x00000002cf097220 */ /* 0x080fe20000400000 */
[----:B-1----:R-:W-:Y:S01]  /*12760*/  PRMT R11, R3, 0x7610, R11 ;  /* 0x00007610030b7816 */ /* 0x002fe2000000000b */
[----:B------:R-:W-:Y:S01]  /*12770*/  FMUL R3, R206, R2 ;  /* 0x00000002ce037220 */ /* 0x000fe20000400000 */
[----:B------:R-:W-:-:S02]  /*12780*/  ISETP.GT.AND P4, PT, R0, 0x88, P3 ;  /* 0x000000880000780c */ /* 0x000fc40001f84270 */
[----:B--2---:R-:W-:Y:S02]  /*12790*/  PRMT R12, R8, 0x7610, R12 ;  /* 0x00007610080c7816 */ /* 0x004fe4000000000c */
[----:B------:R-:W-:Y:S01]  /*127a0*/  F2FP.BF16.F32.PACK_AB R8, RZ, R3 ;  /* 0x00000003ff08723e */ /* 0x000fe200000010ff */
[-C--:B------:R-:W-:Y:S01]  /*127b0*/  FMUL R3, R205, R2.reuse ;  /* 0x00000002cd037220 */ /* 0x080fe20000400000 */
[----:B------:R-:W-:Y:S02]  /*127c0*/  F2FP.BF16.F32.PACK_AB R9, RZ, R9 ;  /* 0x00000009ff09723e */ /* 0x000fe400000010ff */
[C---:B------:R-:W-:Y:S01]  /*127d0*/  ISETP.GT.AND P5, PT, R0.reuse, 0x89, P3 ;  /* 0x000000890000780c */ /* 0x040fe20001fa4270 */
[----:B------:R0:W-:Y:S01]  /*127e0*/  @P0 STG.E.U16 desc[UR36][R6.64+0x100], R10 ;  /* 0x0001000a06000986 */ /* 0x0001e2000c101524 */
[----:B------:R-:W-:Y:S02]  /*127f0*/  PRMT R13, R9, 0x7610, R13 ;  /* 0x00007610090d7816 */ /* 0x000fe4000000000d */
[----:B------:R-:W-:Y:S01]  /*12800*/  F2FP.BF16.F32.PACK_AB R9, RZ, R3 ;  /* 0x00000003ff09723e */ /* 0x000fe200000010ff */
[----:B------:R1:W-:Y:S01]  /*12810*/  @P1 STG.E.U16 desc[UR36][R6.64+0x102], R11 ;  /* 0x0001020b06001986 */ /* 0x0003e2000c101524 */
[C---:B------:R-:W-:Y:S01]  /*12820*/  ISETP.GT.AND P0, PT, R0.reuse, 0x88, P2 ;  /* 0x000000880000780c */ /* 0x040fe20001704270 */
[----:B------:R-:W-:Y:S01]  /*12830*/  FMUL R3, R203, R2 ;  /* 0x00000002cb037220 */ /* 0x000fe20000400000 */
[----:B------:R-:W-:-:S02]  /*12840*/  ISETP.GT.AND P1, PT, R0, 0x89, P2 ;  /* 0x000000890000780c */ /* 0x000fc40001724270 */
[----:B------:R-:W-:Y:S01]  /*12850*/  PRMT R14, R8, 0x7610, R14 ;  /* 0x00007610080e7816 */ /* 0x000fe2000000000e */
[----:B------:R-:W-:Y:S01]  /*12860*/  FMUL R8, R204, R2 ;  /* 0x00000002cc087220 */ /* 0x000fe20000400000 */
[----:B------:R-:W-:Y:S01]  /*12870*/  F2FP.BF16.F32.PACK_AB R3, RZ, R3 ;  /* 0x00000003ff03723e */ /* 0x000fe200000010ff */
[----:B------:R2:W-:Y:S01]  /*12880*/  @P4 STG.E.U16 desc[UR36][R4.64+0x110], R12 ;  /* 0x0001100c04004986 */ /* 0x0005e2000c101524 */
[----:B------:R-:W-:Y:S02]  /*12890*/  ISETP.GT.AND P4, PT, R0, 0x90, P3 ;  /* 0x000000900000780c */ /* 0x000fe40001f84270 */
        /* <DEDUP_REMOVED lines=9> */
[----:B------:R-:W-:Y:S02]  /*12930*/  F2FP.BF16.F32.PACK_AB R8, RZ, R8 ;  /* 0x00000008ff08723e */ /* 0x000fe400000010ff */
[----:B------:R-:W-:Y:S01]  /*12940*/  ISETP.GT.AND P1, PT, R0, 0x91, P2 ;  /* 0x000000910000780c */ /* 0x000fe20001724270 */
[----:B------:R1:W-:Y:S01]  /*12950*/  @P4 STG.E.U16 desc[UR36][R4.64+0x120], R10 ;  /* 0x0001200a04004986 */ /* 0x0003e2000c101524 */
[----:B--2---:R-:W-:Y:S01]  /*12960*/  PRMT R12, R8, 0x7610, R12 ;  /* 0x00007610080c7816 */ /* 0x004fe2000000000c */
[-C--:B------:R-:W-:Y:S01]  /*12970*/  FMUL R8, R199, R2.reuse ;  /* 0x00000002c7087220 */ /* 0x080fe20000400000 */
[----:B0-----:R-:W-:Y:S01]  /*12980*/  F2FP.BF16.F32.PACK_AB R9, RZ, R3 ;  /* 0x00000003ff09723e */ /* 0x001fe200000010ff */
[----:B------:R-:W-:Y:S01]  /*12990*/  FMUL R3, R200, R2 ;  /* 0x00000002c8037220 */ /* 0x000fe20000400000 */
[----:B------:R-:W-:Y:S01]  /*129a0*/  ISETP.GT.AND P4, PT, R0, 0x98, P3 ;  /* 0x000000980000780c */ /* 0x000fe20001f84270 */
[----:B------:R0:W-:Y:S03]  /*129b0*/  @P5 STG.E.U16 desc[UR36][R4.64+0x122], R11 ;  /* 0x0001220b04005986 */ /* 0x0001e6000c101524 */
[----:B------:R-:W-:-:S02]  /*129c0*/  F2FP.BF16.F32.PACK_AB R3, RZ, R3 ;  /* 0x00000003ff03723e */ /* 0x000fc400000010ff */
[----:B-1----:R-:W-:Y:S01]  /*129d0*/  PRMT R10, R9, 0x7610, R10 ;  /* 0x00007610090a7816 */ /* 0x002fe2000000000a */
[----:B------:R-:W-:Y:S01]  /*129e0*/  FMUL R9, R198, R2 ;  /* 0x00000002c6097220 */ /* 0x000fe20000400000 */
[----:B------:R-:W-:Y:S01]  /*129f0*/  F2FP.BF16.F32.PACK_AB R8, RZ, R8 ;  /* 0x00000008ff08723e */ /* 0x000fe200000010ff */
[----:B------:R1:W-:Y:S01]  /*12a00*/  @P0 STG.E.U16 desc[UR36][R6.64+0x120], R12 ;  /* 0x0001200c06000986 */ /* 0x0003e2000c101524 */
[----:B0-----:R-:W-:Y:S01]  /*12a10*/  PRMT R11, R3, 0x7610, R11 ;  /* 0x00007610030b7816 */ /* 0x001fe2000000000b */
[----:B------:R-:W-:Y:S01]  /*12a20*/  FMUL R3, R197, R2 ;  /* 0x00000002c5037220 */ /* 0x000fe20000400000 */
[C---:B------:R-:W-:Y:S01]  /*12a30*/  ISETP.GT.AND P5, PT, R0.reuse, 0x99, P3 ;  /* 0x000000990000780c */ /* 0x040fe20001fa4270 */
[----:B------:R0:W-:Y:S01]  /*12a40*/  @P1 STG.E.U16 desc[UR36][R6.64+0x122], R10 ;  /* 0x0001220a06001986 */ /* 0x0001e2000c101524 */
[----:B------:R-:W-:Y:S02]  /*12a50*/  ISETP.GT.AND P1, PT, R0, 0x98, P2 ;  /* 0x000000980000780c */ /* 0x000fe40001724270 */
[----:B------:R-:W-:-:S02]  /*12a60*/  F2FP.BF16.F32.PACK_AB R9, RZ, R9 ;  /* 0x00000009ff09723e */ /* 0x000fc400000010ff */
[----:B-1----:R-:W-:Y:S02]  /*12a70*/  PRMT R12, R8, 0x7610, R12 ;  /* 0x00007610080c7816 */ /* 0x002fe4000000000c */
[----:B------:R-:W-:Y:S01]  /*12a80*/  F2FP.BF16.F32.PACK_AB R8, RZ, R3 ;  /* 0x00000003ff08723e */ /* 0x000fe200000010ff */
[-C--:B------:R-:W-:Y:S01]  /*12a90*/  FMUL R3, R196, R2.reuse ;  /* 0x00000002c4037220 */ /* 0x080fe20000400000 */
[C---:B------:R-:W-:Y:S01]  /*12aa0*/  ISETP.GT.AND P0, PT, R0.reuse, 0x99, P2 ;  /* 0x000000990000780c */ /* 0x040fe20001704270 */
[----:B------:R1:W-:Y:S01]  /*12ab0*/  @P4 STG.E.U16 desc[UR36][R4.64+0x130], R11 ;  /* 0x0001300b04004986 */ /* 0x0003e2000c101524 */
[----:B------:R-:W-:Y:S02]  /*12ac0*/  ISETP.GT.AND P4, PT, R0, 0xa0, P3 ;  /* 0x000000a00000780c */ /* 0x000fe40001f84270 */
[----:B------:R-:W-:Y:S02]  /*12ad0*/  PRMT R13, R9, 0x7610, R13 ;  /* 0x00007610090d7816 */ /* 0x000fe4000000000d */
        /* <DEDUP_REMOVED lines=68> */
[----:B------:R-:W-:Y:S02]  /*12f20*/  ISETP.GT.AND P1, PT, R0, 0xb8, P2 ;  /* 0x000000b80000780c */ /* 0x000fe40001724270 */
[----:B------:R-:W-:Y:S02]  /*12f30*/  F2FP.BF16.F32.PACK_AB R8, RZ, R8 ;  /* 0x00000008ff08723e */ /* 0x000fe400000010ff */
[----:B0-----:R-:W-:Y:S01]  /*12f40*/  PRMT R10, R9, 0x7610, R10 ;  /* 0x00007610090a7816 */ /* 0x001fe2000000000a */
[-C--:B------:R-:W-:Y:S01]  /*12f50*/  FMUL R9, R180, R2.reuse ;  /* 0x00000002b4097220 */ /* 0x080fe20000400000 */
[----:B-1----:R-:W-:Y:S01]  /*12f60*/  PRMT R11, R3, 0x7610, R11 ;  /* 0x00007610030b7816 */ /* 0x002fe2000000000b */
[----:B------:R-:W-:Y:S01]  /*12f70*/  FMUL R3, R179, R2 ;  /* 0x00000002b3037220 */ /* 0x000fe20000400000 */
[----:B------:R0:W-:Y:S02]  /*12f80*/  @P5 STG.E.U16 desc[UR36][R4.64+0x170], R12 ;  /* 0x0001700c04005986 */ /* 0x0001e4000c101524 */
[----:B------:R-:W-:-:S02]  /*12f90*/  F2FP.BF16.F32.PACK_AB R9, RZ, R9 ;  /* 0x00000009ff09723e */ /* 0x000fc400000010ff */
[C---:B------:R-:W-:Y:S02]  /*12fa0*/  ISETP.GT.AND P4, PT, R0.reuse, 0xb9, P2 ;  /* 0x000000b90000780c */ /* 0x040fe40001784270 */
[----:B------:R-:W-:Y:S02]  /*12fb0*/  ISETP.GT.AND P5, PT, R0, 0xc0, P3 ;  /* 0x000000c00000780c */ /* 0x000fe40001fa4270 */
[----:B0-----:R-:W-:Y:S02]  /*12fc0*/  PRMT R12, R8, 0x7610, R12 ;  /* 0x00007610080c7816 */ /* 0x001fe4000000000c */
[----:B------:R-:W-:Y:S01]  /*12fd0*/  F2FP.BF16.F32.PACK_AB R8, RZ, R3 ;  /* 0x00000003ff08723e */ /* 0x000fe200000010ff */
[----:B------:R-:W-:Y:S01]  /*12fe0*/  FMUL R3, R178, R2 ;  /* 0x00000002b2037220 */ /* 0x000fe20000400000 */
[----:B------:R-:W-:Y:S01]  /*12ff0*/  PRMT R13, R9, 0x7610, R13 ;  /* 0x00007610090d7816 */ /* 0x000fe2000000000d */
[----:B------:R0:W-:Y:S01]  /*13000*/  @P6 STG.E.U16 desc[UR36][R4.64+0x172], R10 ;  /* 0x0001720a04006986 */ /* 0x0001e2000c101524 */
[----:B------:R-:W-:-:S02]  /*13010*/  ISETP.GT.AND P0, PT, R0, 0xc1, P3 ;  /* 0x000000c10000780c */ /* 0x000fc40001f04270 */
[----:B------:R-:W-:Y:S01]  /*13020*/  F2FP.BF16.F32.PACK_AB R9, RZ, R3 ;  /* 0x00000003ff09723e */ /* 0x000fe200000010ff */
[----:B------:R1:W-:Y:S01]  /*13030*/  @P1 STG.E.U16 desc[UR36][R6.64+0x170], R11 ;  /* 0x0001700b06001986 */ /* 0x0003e2000c101524 */
[-C--:B------:R-:W-:Y:S01]  /*13040*/  FMUL R3, R176, R2.reuse ;  /* 0x00000002b0037220 */ /* 0x080fe20000400000 */
[----:B------:R-:W-:Y:S02]  /*13050*/  ISETP.GT.AND P1, PT, R0, 0xc0, P2 ;  /* 0x000000c00000780c */ /* 0x000fe40001724270 */
        /* <DEDUP_REMOVED lines=40> */
[C---:B------:R-:W-:Y:S01]  /*132e0*/  ISETP.GT.AND P0, PT, R0.reuse, 0xd0, P2 ;  /* 0x000000d00000780c */ /* 0x040fe20001704270 */
        /* <DEDUP_REMOVED lines=11> */
[----:B------:R-:W-:Y:S01]  /*133a0*/  ISETP.GT.AND P5, PT, R0, 0xd9, P3 ;  /* 0x000000d90000780c */ /* 0x000fe20001fa4270 */
[----:B------:R-:W-:Y:S01]  /*133b0*/  FMUL R8, R166, R2 ;  /* 0x00000002a6087220 */ /* 0x000fe20000400000 */
[----:B------:R-:W-:Y:S01]  /*133c0*/  @P0 STG.E.U16 desc[UR36][R6.64+0x1a0], R14 ;  /* 0x0001a00e06000986 */ /* 0x000fe2000c101524 */
[----:B------:R-:W-:-:S03]  /*133d0*/  ISETP.GT.AND P0, PT, R0, 0xd8, P2 ;  /* 0x000000d80000780c */ /* 0x000fc60001704270 */
[----:B------:R0:W-:Y:S01]  /*133e0*/  @P1 STG.E.U16 desc[UR36][R6.64+0x1a2], R9 ;  /* 0x0001a20906001986 */ /* 0x0001e2000c101524 */
[----:B------:R-:W-:Y:S02]  /*133f0*/  F2FP.BF16.F32.PACK_AB R8, RZ, R8 ;  /* 0x00000008ff08723e */ /* 0x000fe400000010ff */
[----:B------:R-:W-:Y:S02]  /*13400*/  ISETP.GT.AND P1, PT, R0, 0xd9, P2 ;  /* 0x000000d90000780c */ /* 0x000fe40001724270 */
        /* <DEDUP_REMOVED lines=16> */
[----:B------:R1:W-:Y:S01]  /*13510*/  @P1 STG.E.U16 desc[UR36][R6.64+0x1b2], R10 ;  /* 0x0001b20a06001986 */ /* 0x0003e2000c101524 */
[----:B------:R-:W-:Y:S02]  /*13520*/  ISETP.GT.AND P1, PT, R0, 0xe0, P2 ;  /* 0x000000e00000780c */ /* 0x000fe40001724270 */
[----:B0-----:R-:W-:Y:S02]  /*13530*/  PRMT R12, R8, 0x7610, R12 ;  /* 0x00007610080c7816 */ /* 0x001fe4000000000c */
[----:B------:R-:W-:Y:S01]  /*13540*/  F2FP.BF16.F32.PACK_AB R8, RZ, R3 ;  /* 0x00000003ff08723e */ /* 0x000fe200000010ff */
[-C--:B------:R-:W-:Y:S01]  /*13550*/  FMUL R3, R160, R2.reuse ;  /* 0x00000002a0037220 */ /* 0x080fe20000400000 */
[----:B------:R-:W-:Y:S01]  /*13560*/  ISETP.GT.AND P0, PT, R0, 0xe1, P2 ;  /* 0x000000e10000780c */ /* 0x000fe20001704270 */
[----:B------:R0:W-:Y:S01]  /*13570*/  @P4 STG.E.U16 desc[UR36][R4.64+0x1c0], R11 ;  /* 0x0001c00b04004986 */ /* 0x0001e2000c101524 */
[----:B-1----:R-:W-:Y:S02]  /*13580*/  PRMT R10, R9, 0x7610, R10 ;  /* 0x00007610090a7816 */ /* 0x002fe4000000000a */
[----:B------:R-:W-:Y:S01]  /*13590*/  PRMT R13, R8, 0x7610, R13 ;  /* 0x00007610080d7816 */ /* 0x000fe2000000000d */
[----:B------:R-:W-:Y:S01]  /*135a0*/  @P5 STG.E.U16 desc[UR36][R4.64+0x1c2], R12 ;  /* 0x0001c20c04005986 */ /* 0x000fe2000c101524 */
[----:B------:R-:W-:Y:S01]  /*135b0*/  FMUL R8, R159, R2 ;  /* 0x000000029f087220 */ /* 0x000fe20000400000 */
[----:B------:R-:W-:-:S02]  /*135c0*/  ISETP.GT.AND P4, PT, R0, 0xe8, P3 ;  /* 0x000000e80000780c */ /* 0x000fc40001f84270 */
[----:B------:R-:W-:Y:S01]  /*135d0*/  F2FP.BF16.F32.PACK_AB R9, RZ, R3 ;  /* 0x00000003ff09723e */ /* 0x000fe200000010ff */
[----:B------:R-:W-:Y:S01]  /*135e0*/  FMUL R3, R158, R2 ;  /* 0x000000029e037220 */ /* 0x000fe20000400000 */
[C---:B------:R-:W-:Y:S02]  /*135f0*/  ISETP.GT.AND P5, PT, R0.reuse, 0xe9, P3 ;  /* 0x000000e90000780c */ /* 0x040fe40001fa4270 */
[----:B------:R-:W-:Y:S02]  /*13600*/  ISETP.GT.AND P6, PT, R0, 0xe8, P2 ;  /* 0x000000e80000780c */ /* 0x000fe400017c4270 */
[----:B------:R-:W-:Y:S01]  /*13610*/  F2FP.BF16.F32.PACK_AB R8, RZ, R8 ;  /* 0x00000008ff08723e */ /* 0x000fe200000010ff */
[----:B------:R1:W-:Y:S01]  /*13620*/  @P1 STG.E.U16 desc[UR36][R6.64+0x1c0], R10 ;  /* 0x0001c00a06001986 */ /* 0x0003e2000c101524 */
[----:B------:R-:W-:Y:S02]  /*13630*/  F2FP.BF16.F32.PACK_AB R3, RZ, R3 ;  /* 0x00000003ff03723e */ /* 0x000fe400000010ff */
[----:B0-----:R-:W-:-:S02]  /*13640*/  PRMT R11, R8, 0x7610, R11 ;  /* 0x00007610080b7816 */ /* 0x001fc4000000000b */
[----:B------:R-:W-:Y:S01]  /*13650*/  PRMT R18, R3, 0x7610, R18 ;  /* 0x0000761003127816 */ /* 0x000fe20000000012 */
[----:B------:R0:W-:Y:S01]  /*13660*/  @P0 STG.E.U16 desc[UR36][R6.64+0x1c2], R13 ;  /* 0x0001c20d06000986 */ /* 0x0001e2000c101524 */
[----:B-1----:R-:W-:Y:S01]  /*13670*/  PRMT R10, R9, 0x7610, R10 ;  /* 0x00007610090a7816 */ /* 0x002fe2000000000a */
[----:B------:R-:W-:-:S04]  /*13680*/  FMUL R3, R157, R2 ;  /* 0x000000029d037220 */ /* 0x000fc80000400000 */
[----:B------:R-:W-:Y:S01]  /*13690*/  @P4 STG.E.U16 desc[UR36][R4.64+0x1d0], R10 ;  /* 0x0001d00a04004986 */ /* 0x000fe2000c101524 */
[----:B------:R-:W-:-:S03]  /*136a0*/  ISETP.GT.AND P4, PT, R0, 0xe9, P2 ;  /* 0x000000e90000780c */ /* 0x000fc60001784270 */
[----:B------:R1:W-:Y:S01]  /*136b0*/  @P5 STG.E.U16 desc[UR36][R4.64+0x1d2], R11 ;  /* 0x0001d20b04005986 */ /* 0x0003e2000c101524 */
[----:B------:R-:W-:-:S03]  /*136c0*/  ISETP.GT.AND P5, PT, R0, 0xf0, P3 ;  /* 0x000000f00000780c */ /* 0x000fc60001fa4270 */
[----:B------:R-:W-:Y:S01]  /*136d0*/  @P6 STG.E.U16 desc[UR36][R6.64+0x1d0], R18 ;  /* 0x0001d01206006986 */ /* 0x000fe2000c101524 */
[----:B------:R-:W-:Y:S01]  /*136e0*/  ISETP.GT.AND P6, PT, R0, 0xf1, P3 ;  /* 0x000000f10000780c */ /* 0x000fe20001fc4270 */
[-C--:B------:R-:W-:Y:S01]  /*136f0*/  FMUL R8, R156, R2.reuse ;  /* 0x000000029c087220 */ /* 0x080fe20000400000 */
[----:B------:R-:W-:Y:S01]  /*13700*/  FMUL R9, R155, R2 ;  /* 0x000000029b097220 */ /* 0x000fe20000400000 */
[----:B0-----:R-:W-:-:S03]  /*13710*/  F2FP.BF16.F32.PACK_AB R13, RZ, R3 ;  /* 0x00000003ff0d723e */ /* 0x001fc600000010ff */
[----:B------:R-:W-:Y:S02]  /*13720*/  F2FP.BF16.F32.PACK_AB R14, RZ, R8 ;  /* 0x00000008ff0e723e */ /* 0x000fe400000010ff */
[----:B------:R-:W-:Y:S01]  /*13730*/  F2FP.BF16.F32.PACK_AB R15, RZ, R9 ;  /* 0x00000009ff0f723e */ /* 0x000fe200000010ff */
[----:B------:R-:W-:Y:S01]  /*13740*/  @P4 STG.E.U16 desc[UR36][R6.64+0x1d2], R13 ;  /* 0x0001d20d06004986 */ /* 0x000fe2000c101524 */
[----:B------:R-:W-:-:S03]  /*13750*/  ISETP.GT.AND P4, PT, R0, 0xf1, P2 ;  /* 0x000000f10000780c */ /* 0x000fc60001784270 */
[----:B------:R-:W-:Y:S04]  /*13760*/  @P5 STG.E.U16 desc[UR36][R4.64+0x1e0], R14 ;  /* 0x0001e00e04005986 */ /* 0x000fe8000c101524 */
[----:B------:R-:W-:Y:S01]  /*13770*/  @P6 STG.E.U16 desc[UR36][R4.64+0x1e2], R15 ;  /* 0x0001e20f04006986 */ /* 0x000fe2000c101524 */
[----:B------:R-:W-:Y:S01]  /*13780*/  ISETP.GT.AND P6, PT, R0, 0xf0, P2 ;  /* 0x000000f00000780c */ /* 0x000fe200017c4270 */
[-C--:B-1----:R-:W-:Y:S01]  /*13790*/  FMUL R11, R154, R2.reuse ;  /* 0x000000029a0b7220 */ /* 0x082fe20000400000 */
[----:B------:R-:W-:-:S04]  /*137a0*/  FMUL R12, R23, R2 ;  /* 0x00000002170c7220 */ /* 0x000fc80000400000 */
[----:B------:R-:W-:Y:S02]  /*137b0*/  F2FP.BF16.F32.PACK_AB R11, RZ, R11 ;  /* 0x0000000bff0b723e */ /* 0x000fe400000010ff */
[----:B------:R-:W-:Y:S02]  /*137c0*/  F2FP.BF16.F32.PACK_AB R12, RZ, R12 ;  /* 0x0000000cff0c723e */ /* 0x000fe400000010ff */
[C---:B------:R-:W-:Y:S02]  /*137d0*/  ISETP.GT.AND P5, PT, R0.reuse, 0xf8, P3 ;  /* 0x000000f80000780c */ /* 0x040fe40001fa4270 */
[----:B------:R-:W-:Y:S01]  /*137e0*/  ISETP.GT.AND P3, PT, R0, 0xf9, P3 ;  /* 0x000000f90000780c */ /* 0x000fe20001f64270 */
[----:B------:R-:W-:Y:S01]  /*137f0*/  @P6 STG.E.U16 desc[UR36][R6.64+0x1e0], R11 ;  /* 0x0001e00b06006986 */ /* 0x000fe2000c101524 */
[----:B------:R-:W-:-:S03]  /*13800*/  FMUL R10, R22, R2 ;  /* 0x00000002160a7220 */ /* 0x000fc60000400000 */
[----:B------:R0:W-:Y:S01]  /*13810*/  @P4 STG.E.U16 desc[UR36][R6.64+0x1e2], R12 ;  /* 0x0001e20c06004986 */ /* 0x0001e2000c101524 */
[----:B------:R-:W-:Y:S01]  /*13820*/  ISETP.GT.AND P4, PT, R0, 0xf8, P2 ;  /* 0x000000f80000780c */ /* 0x000fe20001784270 */
[-C--:B------:R-:W-:Y:S01]  /*13830*/  FMUL R9, R21, R2.reuse ;  /* 0x0000000215097220 */ /* 0x080fe20000400000 */
[-C--:B------:R-:W-:Y:S01]  /*13840*/  FMUL R8, R19, R2.reuse ;  /* 0x0000000213087220 */ /* 0x080fe20000400000 */
[----:B------:R-:W-:Y:S01]  /*13850*/  FMUL R3, R20, R2 ;  /* 0x0000000214037220 */ /* 0x000fe20000400000 */
[----:B------:R-:W-:Y:S02]  /*13860*/  F2FP.BF16.F32.PACK_AB R10, RZ, R10 ;  /* 0x0000000aff0a723e */ /* 0x000fe400000010ff */
[----:B------:R-:W-:Y:S02]  /*13870*/  ISETP.GT.AND P2, PT, R0, 0xf9, P2 ;  /* 0x000000f90000780c */ /* 0x000fe40001744270 */
[----:B------:R-:W-:Y:S02]  /*13880*/  F2FP.BF16.F32.PACK_AB R9, RZ, R9 ;  /* 0x00000009ff09723e */ /* 0x000fe400000010ff */
[----:B------:R-:W-:-:S02]  /*13890*/  F2FP.BF16.F32.PACK_AB R8, RZ, R8 ;  /* 0x00000008ff08723e */ /* 0x000fc400000010ff */
[----:B------:R-:W-:Y:S01]  /*138a0*/  F2FP.BF16.F32.PACK_AB R3, RZ, R3 ;  /* 0x00000003ff03723e */ /* 0x000fe200000010ff */
[----:B------:R-:W-:Y:S01]  /*138b0*/  @P5 STG.E.U16 desc[UR36][R4.64+0x1f0], R10 ;  /* 0x0001f00a04005986 */ /* 0x000fe2000c101524 */
[----:B0-----:R-:W-:Y:S01]  /*138c0*/  PRMT R12, R8, 0x7610, R12 ;  /* 0x00007610080c7816 */ /* 0x001fe2000000000c */
[----:B------:R-:W-:Y:S01]  /*138d0*/  @P4 IMAD.MOV.U32 R8, RZ, RZ, R6 ;  /* 0x000000ffff084224 */ /* 0x000fe200078e0006 */
[----:B------:R-:W-:Y:S01]  /*138e0*/  PRMT R11, R3, 0x7610, R11 ;  /* 0x00007610030b7816 */ /* 0x000fe2000000000b */
[----:B------:R0:W-:Y:S01]  /*138f0*/  @P3 STG.E.U16 desc[UR36][R4.64+0x1f2], R9 ;  /* 0x0001f20904003986 */ /* 0x0001e2000c101524 */
[----:B------:R-:W-:Y:S01]  /*13900*/  USHF.L.U32 UR12, UR8, 0x8, URZ ;  /* 0x00000008080c7899 */ /* 0x000fe2000800063f */
[----:B------:R-:W-:Y:S01]  /*13910*/  ISETP.GT.AND P1, PT, R153, 0x80, PT ;  /* 0x000000809900780c */ /* 0x000fe20003f24270 */
[----:B------:R-:W-:Y:S01]  /*13920*/  USHF.L.U64.HI UR11, UR8, 0x8, UR9 ;  /* 0x00000008080b7899 */ /* 0x000fe20008010209 */
[----:B0-----:R-:W-:-:S03]  /*13930*/  @P4 MOV R9, R7 ;  /* 0x0000000700094202 */ /* 0x001fc60000000f00 */
[----:B------:R-:W-:Y:S02]  /*13940*/  IMAD.U32 R3, RZ, RZ, UR12 ;  /* 0x0000000cff037e24 */ /* 0x000fe4000f8e00ff */
[----:B------:R0:W-:Y:S01]  /*13950*/  @P4 STG.E.U16 desc[UR36][R8.64+0x1f0], R11 ;  /* 0x0001f00b08004986 */ /* 0x0001e2000c101524 */
[C---:B------:R-:W-:Y:S02]  /*13960*/  ISETP.GT.AND P3, PT, R0.reuse, RZ, P1 ;  /* 0x000000ff0000720c */ /* 0x040fe40000f64270 */
[----:B------:R-:W-:Y:S01]  /*13970*/  ISETP.GT.AND P4, PT, R0, 0x1, P1 ;  /* 0x000000010000780c */ /* 0x000fe20000f84270 */
[-C--:B------:R-:W-:Y:S01]  /*13980*/  FMUL R24, R24, R2.reuse ;  /* 0x0000000218187220 */ /* 0x080fe20000400000 */
[----:B------:R-:W-:Y:S01]  /*13990*/  FMUL R25, R25, R2 ;  /* 0x0000000219197220 */ /* 0x000fe20000400000 */
[----:B0-----:R-:W-:Y:S02]  /*139a0*/  @P2 IMAD.MOV.U32 R8, RZ, RZ, R6 ;  /* 0x000000ffff082224 */ /* 0x001fe400078e0006 */
[----:B------:R-:W-:-:S02]  /*139b0*/  @P2 IMAD.MOV.U32 R9, RZ, RZ, R7 ;  /* 0x000000ffff092224 */ /* 0x000fc400078e0007 */
[----:B------:R-:W-:-:S03]  /*139c0*/  IMAD.U32 R7, RZ, RZ, UR11 ;  /* 0x0000000bff077e24 */ /* 0x000fc6000f8e00ff */
[----:B------:R0:W-:Y:S01]  /*139d0*/  @P2 STG.E.U16 desc[UR36][R8.64+0x1f2], R12 ;  /* 0x0001f20c08002986 */ /* 0x0001e2000c101524 */
[C---:B------:R-:W-:Y:S02]  /*139e0*/  IADD3 R6, P2, P6, R4.reuse, UR5, R3 ;  /* 0x0000000504067c10 */ /* 0x040fe4000fe5e003 */
[----:B------:R-:W-:Y:S02]  /*139f0*/  IADD3 R4, P5, R4, UR12, RZ ;  /* 0x0000000c04047c10 */ /* 0x000fe4000ffbe0ff */
[----:B------:R-:W-:Y:S02]  /*13a00*/  IADD3.X R7, R5, UR4, R7, P2, P6 ;  /* 0x0000000405077c10 */ /* 0x000fe400097ec407 */
[----:B------:R-:W-:Y:S02]  /*13a10*/  ISETP.GT.AND P0, PT, R153, 0x88, PT ;  /* 0x000000889900780c */ /* 0x000fe40003f04270 */
[----:B------:R-:W-:Y:S02]  /*13a20*/  F2FP.BF16.F32.PACK_AB R24, RZ, R24 ;  /* 0x00000018ff18723e */ /* 0x000fe400000010ff */
[----:B------:R-:W-:-:S02]  /*13a30*/  IADD3.X R5, R5, UR11, RZ, P5, !PT ;  /* 0x0000000b05057c10 */ /* 0x000fc4000affe4ff */
[----:B------:R-:W-:Y:S02]  /*13a40*/  F2FP.BF16.F32.PACK_AB R25, RZ, R25 ;  /* 0x00000019ff19723e */ /* 0x000fe400000010ff */
[C---:B------:R-:W-:Y:S01]  /*13a50*/  ISETP.GT.AND P2, PT, R0.reuse, RZ, P0 ;  /* 0x000000ff0000720c */ /* 0x040fe20000744270 */
[----:B------:R-:W-:Y:S01]  /*13a60*/  @P3 STG.E.U16 desc[UR36][R4.64], R24 ;  /* 0x0000001804003986 */ /* 0x000fe2000c101524 */
[----:B------:R-:W-:Y:S01]  /*13a70*/  ISETP.GT.AND P3, PT, R0, 0x1, P0 ;  /* 0x000000010000780c */ /* 0x000fe20000764270 */
[-C--:B------:R-:W-:Y:S02]  /*13a80*/  FMUL R26, R26, R2.reuse ;  /* 0x000000021a1a7220 */ /* 0x080fe40000400000 */
[----:B------:R-:W-:Y:S01]  /*13a90*/  @P4 STG.E.U16 desc[UR36][R4.64+0x2], R25 ;  /* 0x0000021904004986 */ /* 0x000fe2000c101524 */
[----:B------:R-:W-:Y:S01]  /*13aa0*/  ISETP.GT.AND P4, PT, R0, 0x8, P1 ;  /* 0x000000080000780c */ /* 0x000fe20000f84270 */
[-C--:B------:R-:W-:Y:S01]  /*13ab0*/  FMUL R27, R27, R2.reuse ;  /* 0x000000021b1b7220 */ /* 0x080fe20000400000 */
[----:B0-----:R-:W-:Y:S01]  /*13ac0*/  IADD3 R8, P5, R4, UR5, RZ ;  /* 0x0000000504087c10 */ /* 0x001fe2000ffbe0ff */
[----:B------:R-:W-:Y:S01]  /*13ad0*/  FMUL R28, R28, R2 ;  /* 0x000000021c1c7220 */ /* 0x000fe20000400000 */
[----:B------:R-:W-:-:S02]  /*13ae0*/  F2FP.BF16.F32.PACK_AB R26, RZ, R26 ;  /* 0x0000001aff1a723e */ /* 0x000fc400000010ff */
[----:B------:R-:W-:Y:S02]  /*13af0*/  IADD3.X R9, R5, UR4, RZ, P5, !PT ;  /* 0x0000000405097c10 */ /* 0x000fe4000affe4ff */
[----:B------:R-:W-:Y:S02]  /*13b00*/  F2FP.BF16.F32.PACK_AB R27, RZ, R27 ;  /* 0x0000001bff1b723e */ /* 0x000fe400000010ff */
[----:B------:R-:W-:Y:S01]  /*13b10*/  F2FP.BF16.F32.PACK_AB R28, RZ, R28 ;  /* 0x0000001cff1c723e */ /* 0x000fe200000010ff */
[----:B------:R-:W-:Y:S01]  /*13b20*/  @P2 STG.E.U16 desc[UR36][R8.64], R26 ;  /* 0x0000001a08002986 */ /* 0x000fe2000c101524 */
[C---:B------:R-:W-:Y:S02]  /*13b30*/  ISETP.GT.AND P5, PT, R0.reuse, 0x9, P1 ;  /* 0x000000090000780c */ /* 0x040fe40000fa4270 */
[C---:B------:R-:W-:Y:S01]  /*13b40*/  ISETP.GT.AND P2, PT, R0.reuse, 0x8, P0 ;  /* 0x000000080000780c */ /* 0x040fe20000744270 */
[----:B------:R-:W-:Y:S01]  /*13b50*/  @P3 STG.E.U16 desc[UR36][R8.64+0x2], R27 ;  /* 0x0000021b08003986 */ /* 0x000fe2000c101524 */
[-C--:B------:R-:W-:Y:S01]  /*13b60*/  FMUL R29, R29, R2.reuse ;  /* 0x000000021d1d7220 */ /* 0x080fe20000400000 */
[----:B------:R-:W-:Y:S01]  /*13b70*/  ISETP.GT.AND P3, PT, R0, 0x9, P0 ;  /* 0x000000090000780c */ /* 0x000fe20000764270 */
[-C--:B------:R-:W-:Y:S01]  /*13b80*/  FMUL R30, R30, R2.reuse ;  /* 0x000000021e1e7220 */ /* 0x080fe20000400000 */
[----:B------:R-:W-:Y:S01]  /*13b90*/  @P4 STG.E.U16 desc[UR36][R4.64+0x10], R28 ;  /* 0x0000101c04004986 */ /* 0x000fe2000c101524 */
[----:B------:R-:W-:Y:S01]  /*13ba0*/  ISETP.GT.AND P4, PT, R0, 0x10, P1 ;  /* 0x000000100000780c */ /* 0x000fe20000f84270 */
[-C--:B------:R-:W-:Y:S01]  /*13bb0*/  FMUL R31, R31, R2.reuse ;  /* 0x000000021f1f7220 */ /* 0x080fe20000400000 */
[----:B------:R-:W-:Y:S01]  /*13bc0*/  IADD3 R10, P6, R4, UR5, RZ ;  /* 0x00000005040a7c10 */ /* 0x000fe2000ffde0ff */
[----:B------:R-:W-:Y:S01]  /*13bd0*/  FMUL R32, R32, R2 ;  /* 0x0000000220207220 */ /* 0x000fe20000400000 */
[----:B------:R-:W-:-:S02]  /*13be0*/  F2FP.BF16.F32.PACK_AB R29, RZ, R29 ;  /* 0x0000001dff1d723e */ /* 0x000fc400000010ff */
[----:B------:R-:W-:Y:S02]  /*13bf0*/  F2FP.BF16.F32.PACK_AB R30, RZ, R30 ;  /* 0x0000001eff1e723e */ /* 0x000fe400000010ff */
[----:B------:R-:W-:Y:S02]  /*13c00*/  IADD3.X R11, R5, UR4, RZ, P6, !PT ;  /* 0x00000004050b7c10 */ /* 0x000fe4000b7fe4ff */
[----:B------:R-:W-:Y:S01]  /*13c10*/  F2FP.BF16.F32.PACK_AB R31, RZ, R31 ;  /* 0x0000001fff1f723e */ /* 0x000fe200000010ff */
[----:B------:R-:W-:Y:S01]  /*13c20*/  @P5 STG.E.U16 desc[UR36][R4.64+0x12], R29 ;  /* 0x0000121d04005986 */ /* 0x000fe2000c101524 */
[----:B------:R-:W-:Y:S02]  /*13c30*/  F2FP.BF16.F32.PACK_AB R32, RZ, R32 ;  /* 0x00000020ff20723e */ /* 0x000fe400000010ff */
[C---:B------:R-:W-:Y:S01]  /*13c40*/  ISETP.GT.AND P5, PT, R0.reuse, 0x11, P1 ;  /* 0x000000110000780c */ /* 0x040fe20000fa4270 */
[----:B------:R-:W-:Y:S01]  /*13c50*/  @P2 STG.E.U16 desc[UR36][R10.64+0x10], R30 ;  /* 0x0000101e0a002986 */ /* 0x000fe2000c101524 */
[----:B------:R-:W-:Y:S01]  /*13c60*/  ISETP.GT.AND P2, PT, R0, 0x10, P0 ;  /* 0x000000100000780c */ /* 0x000fe20000744270 */
[----:B------:R-:W-:-:S02]  /*13c70*/  FMUL R33, R33, R2 ;  /* 0x0000000221217220 */ /* 0x000fc40000400000 */
[----:B------:R-:W-:Y:S01]  /*13c80*/  @P3 STG.E.U16 desc[UR36][R6.64+0x12], R31 ;  /* 0x0000121f06003986 */ /* 0x000fe2000c101524 */
[----:B------:R-:W-:Y:S01]  /*13c90*/  ISETP.GT.AND P3, PT, R0, 0x11, P0 ;  /* 0x000000110000780c */ /* 0x000fe20000764270 */
[-C--:B------:R-:W-:Y:S02]  /*13ca0*/  FMUL R34, R34, R2.reuse ;  /* 0x0000000222227220 */ /* 0x080fe40000400000 */
[----:B------:R-:W-:Y:S01]  /*13cb0*/  @P4 STG.E.U16 desc[UR36][R4.64+0x20], R32 ;  /* 0x0000202004004986 */ /* 0x000fe2000c101524 */
[----:B------:R-:W-:Y:S01]  /*13cc0*/  ISETP.GT.AND P4, PT, R0, 0x18, P1 ;  /* 0x000000180000780c */ /* 0x000fe20000f84270 */
[-C--:B------:R-:W-:Y:S01]  /*13cd0*/  FMUL R35, R35, R2.reuse ;  /* 0x0000000223237220 */ /* 0x080fe20000400000 */
[----:B------:R-:W-:Y:S01]  /*13ce0*/  FMUL R36, R36, R2 ;  /* 0x0000000224247220 */ /* 0x000fe20000400000 */
[----:B------:R-:W-:Y:S02]  /*13cf0*/  F2FP.BF16.F32.PACK_AB R33, RZ, R33 ;  /* 0x00000021ff21723e */ /* 0x000fe400000010ff */
[----:B------:R-:W-:-:S02]  /*13d00*/  F2FP.BF16.F32.PACK_AB R34, RZ, R34 ;  /* 0x00000022ff22723e */ /* 0x000fc400000010ff */
[----:B------:R-:W-:Y:S01]  /*13d10*/  F2FP.BF16.F32.PACK_AB R35, RZ, R35 ;  /* 0x00000023ff23723e */ /* 0x000fe200000010ff */
[----:B------:R-:W-:Y:S01]  /*13d20*/  @P5 STG.E.U16 desc[UR36][R4.64+0x22], R33 ;  /* 0x0000222104005986 */ /* 0x000fe2000c101524 */
[----:B------:R-:W-:Y:S02]  /*13d30*/  F2FP.BF16.F32.PACK_AB R36, RZ, R36 ;  /* 0x00000024ff24723e */ /* 0x000fe400000010ff */
[C---:B------:R-:W-:Y:S01]  /*13d40*/  ISETP.GT.AND P5, PT, R0.reuse, 0x19, P1 ;  /* 0x000000190000780c */ /* 0x040fe20000fa4270 */
[----:B------:R-:W-:Y:S01]  /*13d50*/  @P2 STG.E.U16 desc[UR36][R6.64+0x20], R34 ;  /* 0x0000202206002986 */ /* 0x000fe2000c101524 */
[C---:B------:R-:W-:Y:S01]  /*13d60*/  ISETP.GT.AND P2, PT, R0.reuse, 0x18, P0 ;  /* 0x000000180000780c */ /* 0x040fe20000744270 */
[-C--:B------:R-:W-:Y:S02]  /*13d70*/  FMUL R37, R37, R2.reuse ;  /* 0x0000000225257220 */ /* 0x080fe40000400000 */
[----:B------:R-:W-:Y:S01]  /*13d80*/  @P3 STG.E.U16 desc[UR36][R6.64+0x22], R35 ;  /* 0x0000222306003986 */ /* 0x000fe2000c101524 */
[----:B------:R-:W-:Y:S01]  /*13d90*/  ISETP.GT.AND P3, PT, R0, 0x19, P0 ;  /* 0x000000190000780c */ /* 0x000fe20000764270 */
[----:B------:R-:W-:-:S02]  /*13da0*/  FMUL R38, R38, R2 ;  /* 0x0000000226267220 */ /* 0x000fc40000400000 */
[----:B------:R-:W-:Y:S01]  /*13db0*/  @P4 STG.E.U16 desc[UR36][R4.64+0x30], R36 ;  /* 0x0000302404004986 */ /* 0x000fe2000c101524 */
[----:B------:R-:W-:Y:S01]  /*13dc0*/  ISETP.GT.AND P4, PT, R0, 0x20, P1 ;  /* 0x000000200000780c */ /* 0x000fe20000f84270 */
[-C--:B------:R-:W-:Y:S01]  /*13dd0*/  FMUL R39, R39, R2.reuse ;  /* 0x0000000227277220 */ /* 0x080fe20000400000 */
[----:B------:R-:W-:Y:S01]  /*13de0*/  FMUL R40, R40, R2 ;  /* 0x0000000228287220 */ /* 0x000fe20000400000 */
[----:B------:R-:W-:Y:S02]  /*13df0*/  F2FP.BF16.F32.PACK_AB R37, RZ, R37 ;  /* 0x00000025ff25723e */ /* 0x000fe400000010ff */
[----:B------:R-:W-:Y:S02]  /*13e00*/  F2FP.BF16.F32.PACK_AB R38, RZ, R38 ;  /* 0x00000026ff26723e */ /* 0x000fe400000010ff */
[----:B------:R-:W-:Y:S01]  /*13e10*/  F2FP.BF16.F32.PACK_AB R39, RZ, R39 ;  /* 0x00000027ff27723e */ /* 0x000fe200000010ff */
[----:B------:R-:W-:Y:S01]  /*13e20*/  @P5 STG.E.U16 desc[UR36][R4.64+0x32], R37 ;  /* 0x0000322504005986 */ /* 0x000fe2000c101524 */
[----:B------:R-:W-:-:S02]  /*13e30*/  F2FP.BF16.F32.PACK_AB R40, RZ, R40 ;  /* 0x00000028ff28723e */ /* 0x000fc400000010ff */
[C---:B------:R-:W-:Y:S01]  /*13e40*/  ISETP.GT.AND P5, PT, R0.reuse, 0x21, P1 ;  /* 0x000000210000780c */ /* 0x040fe20000fa4270 */
[----:B------:R-:W-:Y:S01]  /*13e50*/  @P2 STG.E.U16 desc[UR36][R6.64+0x30], R38 ;  /* 0x0000302606002986 */ /* 0x000fe2000c101524 */
[C---:B------:R-:W-:Y:S01]  /*13e60*/  ISETP.GT.AND P2, PT, R0.reuse, 0x20, P0 ;  /* 0x000000200000780c */ /* 0x040fe20000744270 */
[-C--:B------:R-:W-:Y:S02]  /*13e70*/  FMUL R41, R41, R2.reuse ;  /* 0x0000000229297220 */ /* 0x080fe40000400000 */
[----:B------:R-:W-:Y:S01]  /*13e80*/  @P3 STG.E.U16 desc[UR36][R6.64+0x32], R39 ;  /* 0x0000322706003986 */ /* 0x000fe2000c101524 */
[----:B------:R-:W-:Y:S01]  /*13e90*/  ISETP.GT.AND P3, PT, R0, 0x21, P0 ;  /* 0x000000210000780c */ /* 0x000fe20000764270 */
[-C--:B------:R-:W-:Y:S02]  /*13ea0*/  FMUL R42, R42, R2.reuse ;  /* 0x000000022a2a7220 */ /* 0x080fe40000400000 */
[----:B------:R-:W-:Y:S01]  /*13eb0*/  @P4 STG.E.U16 desc[UR36][R4.64+0x40], R40 ;  /* 0x0000402804004986 */ /* 0x000fe2000c101524 */
[----:B------:R-:W-:Y:S01]  /*13ec0*/  ISETP.GT.AND P4, PT, R0, 0x28, P1 ;  /* 0x000000280000780c */ /* 0x000fe20000f84270 */
[-C--:B------:R-:W-:Y:S01]  /*13ed0*/  FMUL R43, R43, R2.reuse ;  /* 0x000000022b2b7220 */ /* 0x080fe20000400000 */
[----:B------:R-:W-:Y:S01]  /*13ee0*/  FMUL R44, R44, R2 ;  /* 0x000000022c2c7220 */ /* 0x000fe20000400000 */
[----:B------:R-:W-:-:S02]  /*13ef0*/  F2FP.BF16.F32.PACK_AB R41, RZ, R41 ;  /* 0x00000029ff29723e */ /* 0x000fc400000010ff */
[----:B------:R-:W-:Y:S02]  /*13f00*/  F2FP.BF16.F32.PACK_AB R42, RZ, R42 ;  /* 0x0000002aff2a723e */ /* 0x000fe400000010ff */
        /* <DEDUP_REMOVED lines=357> */
[----:B------:R-:W-:Y:S01]  /*15560*/  ISETP.GT.AND P2, PT, R0, 0xd8, P0 ;  /* 0x000000d80000780c */ /* 0x000fe20000744270 */
[-C--:B------:R-:W-:Y:S02]  /*15570*/  FMUL R133, R133, R2.reuse ;  /* 0x0000000285857220 */ /* 0x080fe40000400000 */
[----:B------:R-:W-:Y:S01]  /*15580*/  @P3 STG.E.U16 desc[UR36][R6.64+0x1a2], R131 ;  /* 0x0001a28306003986 */ /* 0x000fe2000c101524 */
[----:B------:R-:W-:-:S03]  /*15590*/  FMUL R134, R134, R2 ;  /* 0x0000000286867220 */ /* 0x000fc60000400000 */
[----:B------:R-:W-:Y:S01]  /*155a0*/  @P4 STG.E.U16 desc[UR36][R4.64+0x1b0], R132 ;  /* 0x0001b08404004986 */ /* 0x000fe2000c101524 */
[C---:B------:R-:W-:Y:S01]  /*155b0*/  ISETP.GT.AND P4, PT, R0.reuse, 0xd9, P0 ;  /* 0x000000d90000780c */ /* 0x040fe20000784270 */
[----:B------:R-:W-:Y:S01]  /*155c0*/  FMUL R135, R135, R2 ;  /* 0x0000000287877220 */ /* 0x000fe20000400000 */
[----:B------:R-:W-:Y:S02]  /*155d0*/  F2FP.BF16.F32.PACK_AB R133, RZ, R133 ;  /* 0x00000085ff85723e */ /* 0x000fe400000010ff */
[----:B------:R-:W-:Y:S02]  /*155e0*/  F2FP.BF16.F32.PACK_AB R134, RZ, R134 ;  /* 0x00000086ff86723e */ /* 0x000fe400000010ff */
[----:B------:R-:W-:Y:S01]  /*155f0*/  F2FP.BF16.F32.PACK_AB R135, RZ, R135 ;  /* 0x00000087ff87723e */ /* 0x000fe200000010ff */
[----:B------:R-:W-:Y:S01]  /*15600*/  @P5 STG.E.U16 desc[UR36][R4.64+0x1b2], R133 ;  /* 0x0001b28504005986 */ /* 0x000fe2000c101524 */
[----:B------:R-:W-:-:S03]  /*15610*/  ISETP.GT.AND P5, PT, R0, 0xe0, P1 ;  /* 0x000000e00000780c */ /* 0x000fc60000fa4270 */
[----:B------:R-:W-:Y:S01]  /*15620*/  @P2 STG.E.U16 desc[UR36][R6.64+0x1b0], R134 ;  /* 0x0001b08606002986 */ /* 0x000fe2000c101524 */
[----:B------:R-:W-:Y:S01]  /*15630*/  ISETP.GT.AND P2, PT, R0, 0xe1, P1 ;  /* 0x000000e10000780c */ /* 0x000fe20000f44270 */
[-C--:B------:R-:W-:Y:S01]  /*15640*/  FMUL R136, R136, R2.reuse ;  /* 0x0000000288887220 */ /* 0x080fe20000400000 */
[C---:B------:R-:W-:Y:S01]  /*15650*/  ISETP.GT.AND P3, PT, R0.reuse, 0xe0, P0 ;  /* 0x000000e00000780c */ /* 0x040fe20000764270 */
[----:B------:R-:W-:Y:S01]  /*15660*/  @P4 STG.E.U16 desc[UR36][R6.64+0x1b2], R135 ;  /* 0x0001b28706004986 */ /* 0x000fe2000c101524 */
[-C--:B------:R-:W-:Y:S01]  /*15670*/  FMUL R137, R137, R2.reuse ;  /* 0x0000000289897220 */ /* 0x080fe20000400000 */
[----:B------:R-:W-:Y:S01]  /*15680*/  ISETP.GT.AND P4, PT, R0, 0xe1, P0 ;  /* 0x000000e10000780c */ /* 0x000fe20000784270 */
[-C--:B------:R-:W-:Y:S01]  /*15690*/  FMUL R138, R138, R2.reuse ;  /* 0x000000028a8a7220 */ /* 0x080fe20000400000 */
[----:B------:R-:W-:Y:S01]  /*156a0*/  FMUL R139, R139, R2 ;  /* 0x000000028b8b7220 */ /* 0x000fe20000400000 */
[----:B------:R-:W-:Y:S02]  /*156b0*/  F2FP.BF16.F32.PACK_AB R136, RZ, R136 ;  /* 0x00000088ff88723e */ /* 0x000fe400000010ff */
[----:B------:R-:W-:-:S02]  /*156c0*/  F2FP.BF16.F32.PACK_AB R137, RZ, R137 ;  /* 0x00000089ff89723e */ /* 0x000fc400000010ff */
[----:B------:R-:W-:Y:S02]  /*156d0*/  F2FP.BF16.F32.PACK_AB R138, RZ, R138 ;  /* 0x0000008aff8a723e */ /* 0x000fe400000010ff */
[----:B------:R-:W-:Y:S01]  /*156e0*/  F2FP.BF16.F32.PACK_AB R139, RZ, R139 ;  /* 0x0000008bff8b723e */ /* 0x000fe200000010ff */
[----:B------:R-:W-:Y:S01]  /*156f0*/  @P5 STG.E.U16 desc[UR36][R4.64+0x1c0], R136 ;  /* 0x0001c08804005986 */ /* 0x000fe2000c101524 */
[----:B------:R-:W-:-:S03]  /*15700*/  ISETP.GT.AND P5, PT, R0, 0xe9, P1 ;  /* 0x000000e90000780c */ /* 0x000fc60000fa4270 */
[----:B------:R-:W-:Y:S01]  /*15710*/  @P2 STG.E.U16 desc[UR36][R4.64+0x1c2], R137 ;  /* 0x0001c28904002986 */ /* 0x000fe2000c101524 */
[C---:B------:R-:W-:Y:S02]  /*15720*/  ISETP.GT.AND P2, PT, R0.reuse, 0xe8, P1 ;  /* 0x000000e80000780c */ /* 0x040fe40000f44270 */
[C---:B------:R-:W-:Y:S01]  /*15730*/  ISETP.GT.AND P6, PT, R0.reuse, 0xe8, P0 ;  /* 0x000000e80000780c */ /* 0x040fe200007c4270 */
[----:B------:R-:W-:Y:S01]  /*15740*/  @P3 STG.E.U16 desc[UR36][R6.64+0x1c0], R138 ;  /* 0x0001c08a06003986 */ /* 0x000fe2000c101524 */
[----:B------:R-:W-:Y:S01]  /*15750*/  ISETP.GT.AND P3, PT, R0, 0xe9, P0 ;  /* 0x000000e90000780c */ /* 0x000fe20000764270 */
[-C--:B------:R-:W-:Y:S01]  /*15760*/  FMUL R140, R140, R2.reuse ;  /* 0x000000028c8c7220 */ /* 0x080fe20000400000 */
[-C--:B------:R-:W-:Y:S01]  /*15770*/  FMUL R141, R141, R2.reuse ;  /* 0x000000028d8d7220 */ /* 0x080fe20000400000 */
[----:B------:R-:W-:Y:S01]  /*15780*/  @P4 STG.E.U16 desc[UR36][R6.64+0x1c2], R139 ;  /* 0x0001c28b06004986 */ /* 0x000fe2000c101524 */
[----:B------:R-:W-:Y:S01]  /*15790*/  ISETP.GT.AND P4, PT, R0, 0xf0, P1 ;  /* 0x000000f00000780c */ /* 0x000fe20000f84270 */
[-C--:B------:R-:W-:Y:S01]  /*157a0*/  FMUL R142, R142, R2.reuse ;  /* 0x000000028e8e7220 */ /* 0x080fe20000400000 */
[-C--:B------:R-:W-:Y:S01]  /*157b0*/  FMUL R143, R143, R2.reuse ;  /* 0x000000028f8f7220 */ /* 0x080fe20000400000 */
[----:B------:R-:W-:Y:S01]  /*157c0*/  FMUL R144, R144, R2 ;  /* 0x0000000290907220 */ /* 0x000fe20000400000 */
[----:B------:R-:W-:-:S02]  /*157d0*/  F2FP.BF16.F32.PACK_AB R140, RZ, R140 ;  /* 0x0000008cff8c723e */ /* 0x000fc400000010ff */
[----:B------:R-:W-:Y:S02]  /*157e0*/  F2FP.BF16.F32.PACK_AB R141, RZ, R141 ;  /* 0x0000008dff8d723e */ /* 0x000fe400000010ff */
[----:B------:R-:W-:Y:S02]  /*157f0*/  F2FP.BF16.F32.PACK_AB R142, RZ, R142 ;  /* 0x0000008eff8e723e */ /* 0x000fe400000010ff */
[----:B------:R-:W-:Y:S02]  /*15800*/  F2FP.BF16.F32.PACK_AB R143, RZ, R143 ;  /* 0x0000008fff8f723e */ /* 0x000fe400000010ff */
[----:B------:R-:W-:Y:S01]  /*15810*/  F2FP.BF16.F32.PACK_AB R144, RZ, R144 ;  /* 0x00000090ff90723e */ /* 0x000fe200000010ff */
[----:B------:R-:W-:Y:S01]  /*15820*/  @P2 STG.E.U16 desc[UR36][R4.64+0x1d0], R140 ;  /* 0x0001d08c04002986 */ /* 0x000fe2000c101524 */
[----:B------:R-:W-:-:S03]  /*15830*/  ISETP.GT.AND P2, PT, R0, 0xf1, P1 ;  /* 0x000000f10000780c */ /* 0x000fc60000f44270 */
[----:B------:R-:W-:Y:S01]  /*15840*/  @P5 STG.E.U16 desc[UR36][R4.64+0x1d2], R141 ;  /* 0x0001d28d04005986 */ /* 0x000fe2000c101524 */
[----:B------:R-:W-:-:S03]  /*15850*/  ISETP.GT.AND P5, PT, R0, 0xf0, P0 ;  /* 0x000000f00000780c */ /* 0x000fc600007a4270 */
[----:B------:R-:W-:Y:S01]  /*15860*/  @P6 STG.E.U16 desc[UR36][R6.64+0x1d0], R142 ;  /* 0x0001d08e06006986 */ /* 0x000fe2000c101524 */
[----:B------:R-:W-:-:S03]  /*15870*/  FMUL R145, R145, R2 ;  /* 0x0000000291917220 */ /* 0x000fc60000400000 */
[----:B------:R-:W-:Y:S01]  /*15880*/  @P3 STG.E.U16 desc[UR36][R6.64+0x1d2], R143 ;  /* 0x0001d28f06003986 */ /* 0x000fe2000c101524 */
[----:B------:R-:W-:-:S03]  /*15890*/  ISETP.GT.AND P3, PT, R0, 0xf8, P1 ;  /* 0x000000f80000780c */ /* 0x000fc60000f64270 */
[----:B------:R-:W-:Y:S01]  /*158a0*/  @P4 STG.E.U16 desc[UR36][R4.64+0x1e0], R144 ;  /* 0x0001e09004004986 */ /* 0x000fe2000c101524 */
[----:B------:R-:W-:Y:S01]  /*158b0*/  ISETP.GT.AND P4, PT, R0, 0xf1, P0 ;  /* 0x000000f10000780c */ /* 0x000fe20000784270 */
[-C--:B------:R-:W-:Y:S01]  /*158c0*/  FMUL R146, R146, R2.reuse ;  /* 0x0000000292927220 */ /* 0x080fe20000400000 */
[C---:B------:R-:W-:Y:S01]  /*158d0*/  ISETP.GT.AND P1, PT, R0.reuse, 0xf9, P1 ;  /* 0x000000f90000780c */ /* 0x040fe20000f24270 */
[-C--:B------:R-:W-:Y:S01]  /*158e0*/  FMUL R147, R147, R2.reuse ;  /* 0x0000000293937220 */ /* 0x080fe20000400000 */
[----:B------:R-:W-:Y:S01]  /*158f0*/  ISETP.GT.AND P6, PT, R0, 0xf8, P0 ;  /* 0x000000f80000780c */ /* 0x000fe200007c4270 */
[-C--:B------:R-:W-:Y:S01]  /*15900*/  FMUL R148, R148, R2.reuse ;  /* 0x0000000294947220 */ /* 0x080fe20000400000 */
[----:B------:R-:W-:Y:S01]  /*15910*/  FMUL R149, R149, R2 ;  /* 0x0000000295957220 */ /* 0x000fe20000400000 */
[----:B------:R-:W-:Y:S02]  /*15920*/  F2FP.BF16.F32.PACK_AB R145, RZ, R145 ;  /* 0x00000091ff91723e */ /* 0x000fe400000010ff */
[----:B------:R-:W-:-:S02]  /*15930*/  F2FP.BF16.F32.PACK_AB R146, RZ, R146 ;  /* 0x00000092ff92723e */ /* 0x000fc400000010ff */
[----:B------:R-:W-:Y:S02]  /*15940*/  ISETP.GT.AND P0, PT, R0, 0xf9, P0 ;  /* 0x000000f90000780c */ /* 0x000fe40000704270 */
[----:B------:R-:W-:Y:S01]  /*15950*/  F2FP.BF16.F32.PACK_AB R147, RZ, R147 ;  /* 0x00000093ff93723e */ /* 0x000fe200000010ff */
[----:B------:R-:W-:Y:S01]  /*15960*/  FMUL R150, R150, R2 ;  /* 0x0000000296967220 */ /* 0x000fe20000400000 */
[----:B------:R-:W-:Y:S02]  /*15970*/  F2FP.BF16.F32.PACK_AB R148, RZ, R148 ;  /* 0x00000094ff94723e */ /* 0x000fe400000010ff */
[----:B------:R-:W-:Y:S01]  /*15980*/  F2FP.BF16.F32.PACK_AB R149, RZ, R149 ;  /* 0x00000095ff95723e */ /* 0x000fe200000010ff */
[----:B------:R-:W-:Y:S01]  /*15990*/  FMUL R151, R151, R2 ;  /* 0x0000000297977220 */ /* 0x000fe20000400000 */
[----:B------:R-:W-:Y:S01]  /*159a0*/  @P2 STG.E.U16 desc[UR36][R4.64+0x1e2], R145 ;  /* 0x0001e29104002986 */ /* 0x000fe2000c101524 */
[----:B------:R-:W-:-:S03]  /*159b0*/  F2FP.BF16.F32.PACK_AB R150, RZ, R150 ;  /* 0x00000096ff96723e */ /* 0x000fc600000010ff */
[----:B------:R-:W-:Y:S01]  /*159c0*/  @P5 STG.E.U16 desc[UR36][R6.64+0x1e0], R146 ;  /* 0x0001e09206005986 */ /* 0x000fe2000c101524 */
[----:B------:R-:W-:-:S03]  /*159d0*/  F2FP.BF16.F32.PACK_AB R151, RZ, R151 ;  /* 0x00000097ff97723e */ /* 0x000fc600000010ff */
[----:B------:R-:W-:Y:S04]  /*159e0*/  @P4 STG.E.U16 desc[UR36][R6.64+0x1e2], R147 ;  /* 0x0001e29306004986 */ /* 0x000fe8000c101524 */
[----:B------:R-:W-:Y:S04]  /*159f0*/  @P3 STG.E.U16 desc[UR36][R4.64+0x1f0], R148 ;  /* 0x0001f09404003986 */ /* 0x000fe8000c101524 */
[----:B------:R0:W-:Y:S02]  /*15a00*/  @P1 STG.E.U16 desc[UR36][R4.64+0x1f2], R149 ;  /* 0x0001f29504001986 */ /* 0x0001e4000c101524 */
[----:B0-----:R-:W-:-:S02]  /*15a10*/  @P6 IMAD.MOV.U32 R4, RZ, RZ, R6 ;  /* 0x000000ffff046224 */ /* 0x001fc400078e0006 */
[----:B------:R-:W-:-:S05]  /*15a20*/  @P6 IMAD.MOV.U32 R5, RZ, RZ, R7 ;  /* 0x000000ffff056224 */ /* 0x000fca00078e0007 */
[----:B------:R0:W-:Y:S04]  /*15a30*/  @P6 STG.E.U16 desc[UR36][R4.64+0x1f0], R150 ;  /* 0x0001f09604006986 */ /* 0x0001e8000c101524 */
[----:B------:R0:W-:Y:S02]  /*15a40*/  @P0 STG.E.U16 desc[UR36][R6.64+0x1f2], R151 ;  /* 0x0001f29706000986 */ /* 0x0001e4000c101524 */
.L_x_542:
[----:B------:R-:W-:Y:S05]  /*15a50*/  BSYNC B0 ;  /* 0x0000000000007941 */ /* 0x000fea0003800000 */
.L_x_34:
[----:B0-----:R-:W2:Y:S04]  /*15a60*/  LDL.LU R5, [R1+0x200] ;  /* 0x0002000001057983 */ /* 0x001ea80000300800 */
[----:B------:R-:W2:Y:S01]  /*15a70*/  LDL.LU R4, [R1+0x204] ;  /* 0x0002040001047983 */ /* 0x000ea20000300800 */
[----:B------:R-:W-:Y:S01]  /*15a80*/  ULDC UR4, c[0x0][0xc] ;  /* 0x0000030000047ab9 */ /* 0x000fe20000000800 */
[----:B------:R-:W-:Y:S01]  /*15a90*/  ULDC UR5, c[0x0][0x10] ;  /* 0x0000040000057ab9 */ /* 0x000fe20000000800 */
[----:B-----5:R-:W2:Y:S01]  /*15aa0*/  LDC R3, c[0x0][0x14] ;  /* 0x00000500ff037b82 */ /* 0x020ea20000000800 */
[----:B------:R-:W-:Y:S01]  /*15ab0*/  UIMAD.WIDE.U32 UR4, UR4, UR5, URZ ;  /* 0x00000005040472a5 */ /* 0x000fe2000f8e003f */
[----:B----4-:R-:W-:Y:S01]  /*15ac0*/  PRMT R0, RZ, 0x7610, R0 ;  /* 0x00007610ff007816 */ /* 0x010fe20000000000 */
[----:B------:R-:W-:Y:S01]  /*15ad0*/  UMOV UR42, 0xffffffff ;  /* 0xffffffff002a7882 */ /* 0x000fe20000000000 */
[----:B------:R-:W-:-:S03]  /*15ae0*/  UMOV UR43, 0xffffffff ;  /* 0xffffffff002b7882 */ /* 0x000fc60000000000 */
[----:B--2---:R-:W-:-:S04]  /*15af0*/  IMAD.WIDE.U32 R4, R3, UR4, R4 ;  /* 0x0000000403047c25 */ /* 0x004fc8000f8e0004 */
[----:B------:R-:W-:Y:S01]  /*15b00*/  IMAD R3, R3, UR5, RZ ;  /* 0x0000000503037c24 */ /* 0x000fe2000f8e02ff */
[----:B------:R-:W-:Y:S01]  /*15b10*/  ULDC.64 UR4, c[0x0][0x650] ;  /* 0x0001940000047ab9 */ /* 0x000fe20000000a00 */
[----:B------:R-:W-:Y:S01]  /*15b20*/  IMAD.MOV.U32 R7, RZ, RZ, R4 ;  /* 0x000000ffff077224 */ /* 0x000fe200078e0004 */
[----:B------:R-:W-:Y:S01]  /*15b30*/  ISETP.GE.U32.AND P0, PT, R4, UR4, PT ;  /* 0x0000000404007c0c */ /* 0x000fe2000bf06070 */
[----:B------:R-:W-:-:S05]  /*15b40*/  IMAD.IADD R6, R5, 0x1, R3 ;  /* 0x0000000105067824 */ /* 0x000fca00078e0203 */
[----:B------:R0:W-:Y:S01]  /*15b50*/  STL [R1+0x200], R6 ;  /* 0x0002000601007387 */ /* 0x0001e20000100800 */
[----:B------:R-:W-:-:S03]  /*15b60*/  ISETP.GE.U32.AND.EX P0, PT, R6, UR5, PT, P0 ;  /* 0x0000000506007c0c */ /* 0x000fc6000bf06100 */
[----:B------:R0:W-:Y:S10]  /*15b70*/  STL [R1+0x204], R7 ;  /* 0x0002040701007387 */ /* 0x0001f40000100800 */
[----:B0-----:R-:W-:Y:S05]  /*15b80*/  @P0 BRA `(.L_x_543) ;  /* 0x0000000400880947 */ /* 0x001fea0003800000 */
[----:B------:R-:W0:Y:S01]  /*15b90*/  S2UR UR6, SR_CTAID.X ;  /* 0x00000000000679c3 */ /* 0x000e220000002500 */
[----:B------:R-:W-:Y:S01]  /*15ba0*/  ULDC.64 UR12, c[0x0][0x628] ;  /* 0x00018a00000c7ab9 */ /* 0x000fe20000000a00 */
[----:B------:R-:W-:Y:S01]  /*15bb0*/  ULDC UR4, c[0x0][0x150] ;  /* 0x0000540000047ab9 */ /* 0x000fe20000000800 */
[----:B------:R-:W-:Y:S01]  /*15bc0*/  ISETP.NE.U32.AND P0, PT, RZ, UR12, PT ;  /* 0x0000000cff007c0c */ /* 0x000fe2000bf05070 */
[----:B------:R-:W-:Y:S01]  /*15bd0*/  ULDC UR15, c[0x0][0x630] ;  /* 0x00018c00000f7ab9 */ /* 0x000fe20000000800 */
[C---:B------:R-:W-:Y:S01]  /*15be0*/  R2UR UR16, R7.reuse ;  /* 0x00000000071072ca */ /* 0x040fe200000e0000 */
[----:B------:R-:W-:Y:S01]  /*15bf0*/  ULDC UR19, c[0x0][0x154] ;  /* 0x0000550000137ab9 */ /* 0x000fe20000000800 */
[----:B------:R-:W-:Y:S01]  /*15c00*/  ISETP.NE.AND.EX P0, PT, RZ, UR13, PT, P0 ;  /* 0x0000000dff007c0c */ /* 0x000fe2000bf05300 */
[----:B------:R-:W2:Y:S01]  /*15c10*/  S2UR UR18, SR_CTAID.Y ;  /* 0x00000000001279c3 */ /* 0x000ea20000002600 */
[----:B------:R-:W-:Y:S02]  /*15c20*/  R2UR UR17, R6 ;  /* 0x00000000061172ca */ /* 0x000fe400000e0000 */
[----:B------:R-:W-:-:S02]  /*15c30*/  R2UR UR10, R7 ;  /* 0x00000000070a72ca */ /* 0x000fc400000e0000 */
[----:B------:R-:W-:Y:S02]  /*15c40*/  R2UR UR11, R6 ;  /* 0x00000000060b72ca */ /* 0x000fe400000e0000 */
[----:B0-----:R-:W-:-:S05]  /*15c50*/  I2FP.F32.U32 R0, UR6 ;  /* 0x0000000600007c45 */ /* 0x001fca0008201000 */
[----:B------:R-:W-:-:S04]  /*15c60*/  FMUL R0, R0, UR4 ;  /* 0x0000000400007c20 */ /* 0x000fc80008400000 */
[----:B------:R0:W4:Y:S01]  /*15c70*/  F2I.U32.TRUNC.NTZ R3, R0 ;  /* 0x0000000000037305 */ /* 0x000122000020f000 */
[----:B--2---:R-:W-:Y:S05]  /*15c80*/  @!P0 BRA `(.L_x_544) ;  /* 0x0000000000308947 */ /* 0x004fea0003800000 */
        /* <DEDUP_REMOVED lines=12> */
.L_x_544:
[----:B------:R-:W-:Y:S01]  /*15d50*/  USHF.R.U64 UR43, UR10, UR15, UR11 ;  /* 0x0000000f0a2b7299 */ /* 0x000fe2000800120b */
[----:B0-----:R-:W-:Y:S01]  /*15d60*/  I2FP.F32.U32 R0, UR18 ;  /* 0x0000001200007c45 */ /* 0x001fe20008201000 */
[----:B------:R-:W-:Y:S02]  /*15d70*/  USHF.R.U32.HI UR4, URZ, UR15, UR11 ;  /* 0x0000000f3f047299 */ /* 0x000fe4000801160b */
[----:B------:R-:W-:Y:S02]  /*15d80*/  UIADD3 UR10, UP0, URZ, -UR43, URZ ;  /* 0x8000002b3f0a7290 */ /* 0x000fe4000ff1e03f */
[----:B------:R-:W-:Y:S01]  /*15d90*/  FMUL R0, R0, UR19 ;  /* 0x0000001300007c20 */ /* 0x000fe20008400000 */
[----:B------:R-:W-:Y:S01]  /*15da0*/  ULDC.64 UR12, c[0x0][0x620] ;  /* 0x00018800000c7ab9 */ /* 0x000fe20000000a00 */
[----:B------:R-:W-:Y:S01]  /*15db0*/  UIADD3.X UR4, URZ, ~UR4, URZ, UP0, !UPT ;  /* 0x800000043f047290 */ /* 0x000fe200087fe43f */
[----:B------:R-:W-:Y:S01]  /*15dc0*/  UMOV UR8, UR16 ;  /* 0x0000001000087c82 */ /* 0x000fe20008000000 */
[----:B------:R-:W-:-:S02]  /*15dd0*/  UMOV UR9, UR17 ;  /* 0x0000001100097c82 */ /* 0x000fc40008000000 */
[----:B------:R-:W-:Y:S01]  /*15de0*/  UIMAD UR4, UR4, UR12, URZ ;  /* 0x0000000c040472a4 */ /* 0x000fe2000f8e023f */
[----:B------:R-:W0:Y:S01]  /*15df0*/  F2I.U32.TRUNC.NTZ R0, R0 ;  /* 0x0000000000007305 */ /* 0x000e22000020f000 */
[----:B------:R-:W-:Y:S01]  /*15e00*/  UIMAD.WIDE.U32 UR8, UR10, UR12, UR8 ;  /* 0x0000000c0a0872a5 */ /* 0x000fe2000f8e0008 */
[----:B----4-:R-:W-:Y:S01]  /*15e10*/  R2UR UR12, R3 ;  /* 0x00000000030c72ca */ /* 0x010fe200000e0000 */
[----:B------:R-:W-:Y:S01]  /*15e20*/  UIMAD UR10, UR10, UR13, UR4 ;  /* 0x0000000d0a0a72a4 */ /* 0x000fe2000f8e0204 */
[----:B------:R-:W-:Y:S01]  /*15e30*/  ULDC UR11, c[0x0][0x618] ;  /* 0x00018600000b7ab9 */ /* 0x000fe20000000800 */
[----:B------:R-:W-:Y:S02]  /*15e40*/  ULDC UR21, c[0x0][0x658] ;  /* 0x0001960000157ab9 */ /* 0x000fe40000000800 */
[----:B------:R-:W-:Y:S01]  /*15e50*/  UIADD3 UR9, UR9, UR10, URZ ;  /* 0x0000000a09097290 */ /* 0x000fe2000fffe03f */
[----:B------:R-:W-:Y:S01]  /*15e60*/  UMOV UR15, 0xffffffff ;  /* 0xffffffff000f7882 */ /* 0x000fe20000000000 */
[----:B------:R-:W-:Y:S01]  /*15e70*/  ULDC.64 UR4, c[0x0][0x640] ;  /* 0x0001900000047ab9 */ /* 0x000fe20000000a00 */
[----:B------:R-:W-:Y:S01]  /*15e80*/  USHF.L.U32 UR15, UR15, UR21, URZ ;  /* 0x000000150f0f7299 */ /* 0x000fe2000800063f */
[----:B------:R-:W-:Y:S01]  /*15e90*/  ISETP.NE.U32.AND P0, PT, RZ, UR4, PT ;  /* 0x00000004ff007c0c */ /* 0x000fe2000bf05070 */
[----:B------:R-:W-:-:S02]  /*15ea0*/  USHF.R.U64 UR16, UR8, UR11, UR9 ;  /* 0x0000000b08107299 */ /* 0x000fc40008001209 */
[----:B------:R-:W-:Y:S01]  /*15eb0*/  USHF.R.U32.HI UR8, URZ, UR11, UR9 ;  /* 0x0000000b3f087299 */ /* 0x000fe20008011609 */
[----:B0-----:R-:W-:Y:S01]  /*15ec0*/  R2UR UR14, R0 ;  /* 0x00000000000e72ca */ /* 0x001fe200000e0000 */
[----:B------:R-:W-:Y:S01]  /*15ed0*/  ULDC UR17, c[0x0][0x608] ;  /* 0x0001820000117ab9 */ /* 0x000fe20000000800 */
[----:B------:R-:W-:Y:S01]  /*15ee0*/  ULOP3.LUT UR41, URZ, UR15, URZ, 0x33, !UPT ;  /* 0x0000000f3f297292 */ /* 0x000fe2000f8e333f */
[----:B------:R-:W-:Y:S01]  /*15ef0*/  ISETP.NE.AND.EX P0, PT, RZ, UR5, PT, P0 ;  /* 0x00000005ff007c0c */ /* 0x000fe2000bf05300 */
[----:B------:R-:W-:Y:S02]  /*15f00*/  USHF.R.U64 UR15, UR16, UR17, UR8 ;  /* 0x00000011100f7299 */ /* 0x000fe40008001208 */
[----:B------:R-:W-:Y:S02]  /*15f10*/  USHF.R.U32.HI UR8, URZ, UR17, UR8 ;  /* 0x000000113f087299 */ /* 0x000fe40008011608 */
[----:B------:R-:W-:Y:S02]  /*15f20*/  UIADD3 UR12, -UR12, URZ, URZ ;  /* 0x0000003f0c0c7290 */ /* 0x000fe4000fffe13f */
[----:B------:R-:W-:Y:S01]  /*15f30*/  USHF.R.U64 UR17, UR15, UR21, UR8 ;  /* 0x000000150f117299 */ /* 0x000fe20008001208 */
[----:B------:R-:W-:Y:S01]  /*15f40*/  UMOV UR19, 0x1 ;  /* 0x0000000100137882 */ /* 0x000fe20000000000 */
[----:B------:R-:W-:Y:S01]  /*15f50*/  ULDC UR13, c[0x0][0x144] ;  /* 0x00005100000d7ab9 */ /* 0x000fe20000000800 */
[----:B------:R-:W-:Y:S01]  /*15f60*/  ULDC UR7, c[0x0][0x600] ;  /* 0x0001800000077ab9 */ /* 0x000fe20000000800 */
[----:B------:R-:W-:-:S02]  /*15f70*/  USHF.L.U32 UR24, UR19, UR21, URZ ;  /* 0x0000001513187299 */ /* 0x000fc4000800063f */
[----:B------:R-:W-:Y:S02]  /*15f80*/  USHF.R.U32.HI UR8, URZ, UR21, UR8 ;  /* 0x000000153f087299 */ /* 0x000fe40008011608 */
[----:B------:R-:W-:Y:S02]  /*15f90*/  UIMAD UR21, UR13, UR12, UR6 ;  /* 0x0000000c0d1572a4 */ /* 0x000fe4000f8e0206 */
[----:B------:R-:W-:Y:S02]  /*15fa0*/  UIADD3 UR20, UR7, -0x1, URZ ;  /* 0xffffffff07147890 */ /* 0x000fe4000fffe03f */
[----:B------:R-:W-:Y:S01]  /*15fb0*/  UIADD3 UR19, -UR14, URZ, URZ ;  /* 0x0000003f0e137290 */ /* 0x000fe2000fffe13f */
[----:B------:R-:W-:Y:S01]  /*15fc0*/  ULDC UR25, c[0x0][0x148] ;  /* 0x0000520000197ab9 */ /* 0x000fe20000000800 */
[----:B------:R-:W-:Y:S01]  /*15fd0*/  ULDC UR22, c[0x0][0x648] ;  /* 0x0001920000167ab9 */ /* 0x000fe20000000800 */
[----:B------:R-:W-:Y:S01]  /*15fe0*/  ULDC UR23, c[0x0][0x638] ;  /* 0x00018e0000177ab9 */ /* 0x000fe20000000800 */
        /* <DEDUP_REMOVED lines=14> */
.L_x_545:
[----:B------:R-:W-:Y:S01]  /*160d0*/  UISETP.NE.AND UP0, UPT, UR45, URZ, UPT ;  /* 0x0000003f2d00728c */ /* 0x000fe2000bf05270 */
[----:B------:R-:W-:Y:S01]  /*160e0*/  MOV R0, 0x1 ;  /* 0x0000000100007802 */ /* 0x000fe20000000f00 */
[----:B------:R-:W-:Y:S02]  /*160f0*/  USHF.R.U64 UR4, UR6, UR22, UR8 ;  /* 0x0000001606047299 */ /* 0x000fe40008001208 */
[----:B------:R-:W-:Y:S02]  /*16100*/  ULOP3.LUT UR41, UR15, UR41, URZ, 0xc0, !UPT ;  /* 0x000000290f297292 */ /* 0x000fe4000f8ec03f */
[----:B------:R-:W-:Y:S02]  /*16110*/  UIADD3 UR5, -UR4, URZ, URZ ;  /* 0x0000003f04057290 */ /* 0x000fe4000fffe13f */
[----:B------:R-:W-:Y:S02]  /*16120*/  UIMAD UR41, UR24, UR4, UR41 ;  /* 0x00000004182972a4 */ /* 0x000fe4000f8e0229 */
[----:B------:R-:W-:-:S02]  /*16130*/  ULOP3.LUT UR16, UR16, UR20, URZ, 0xc0, !UPT ;  /* 0x0000001410107292 */ /* 0x000fc4000f8ec03f */
[----:B------:R-:W-:Y:S02]  /*16140*/  @UP0 UIMAD UR21, UR25, UR19, UR18 ;  /* 0x00000013191502a4 */ /* 0x000fe4000f8e0212 */
[----:B------:R-:W-:-:S03]  /*16150*/  UIMAD UR4, UR5, UR23, UR17 ;  /* 0x00000017050472a4 */ /* 0x000fc6000f8e0211 */
[----:B------:R-:W-:Y:S01]  /*16160*/  ULDC UR5, c[0x0][0x610] ;  /* 0x0001840000057ab9 */ /* 0x000fe20000000800 */
[----:B------:R-:W-:Y:S02]  /*16170*/  UIMAD UR4, UR4, UR7, UR16 ;  /* 0x00000007040472a4 */ /* 0x000fe4000f8e0210 */
[----:B------:R-:W-:-:S04]  /*16180*/  UIMAD UR41, UR41, UR5, UR21 ;  /* 0x00000005292972a4 */ /* 0x000fc8000f8e0215 */
[----:B------:R-:W-:Y:S02]  /*16190*/  USEL UR42, UR4, UR41, !UP0 ;  /* 0x00000029042a7287 */ /* 0x000fe4000c000000 */
[----:B------:R-:W-:-:S12]  /*161a0*/  USEL UR41, UR41, UR4, !UP0 ;  /* 0x0000000429297287 */ /* 0x000fd8000c000000 */
.L_x_543:
[----:B------:R-:W-:-:S13]  /*161b0*/  LOP3.LUT P0, RZ, R0, 0xff, RZ, 0xc0, !PT ;  /* 0x000000ff00ff7812 */ /* 0x000fda000780c0ff */
[----:B------:R-:W-:Y:S05]  /*161c0*/  @P0 BRA `(.L_x_546) ;  /* 0xfffffeb000900947 */ /* 0x000fea000383ffff */
[----:B------:R-:W-:Y:S05]  /*161d0*/  EXIT ;  /* 0x000000000000794d */ /* 0x000fea0003800000 */
.L_x_7:
[----:B------:R-:W2:Y:S01]  /*161e0*/  LDL R5, [R1+0x204] ;  /* 0x0002040001057983 */ /* 0x000ea20000100800 */
[----:B------:R-:W-:-:S03]  /*161f0*/  ULDC.64 UR4, c[0x0][0x650] ;  /* 0x0001940000047ab9 */ /* 0x000fc60000000a00 */
[----:B------:R-:W3:Y:S01]  /*16200*/  LDL R4, [R1+0x200] ;  /* 0x0002000001047983 */ /* 0x000ee20000100800 */
[----:B------:R-:W-:Y:S01]  /*16210*/  PRMT R0, RZ, 0x7610, R0 ;  /* 0x00007610ff007816 */ /* 0x000fe20000000000 */
[----:B------:R-:W-:Y:S02]  /*16220*/  IMAD.MOV.U32 R2, RZ, RZ, -0x1 ;  /* 0xffffffffff027424 */ /* 0x000fe400078e00ff */
[----:B------:R-:W-:Y:S02]  /*16230*/  IMAD.MOV.U32 R3, RZ, RZ, -0x1 ;  /* 0xffffffffff037424 */ /* 0x000fe400078e00ff */
[----:B------:R-:W-:Y:S01]  /*16240*/  IMAD.MOV.U32 R9, RZ, RZ, -0x1 ;  /* 0xffffffffff097424 */ /* 0x000fe200078e00ff */
[----:B--2---:R-:W-:-:S04]  /*16250*/  ISETP.GE.U32.AND P0, PT, R5, UR4, PT ;  /* 0x0000000405007c0c */ /* 0x004fc8000bf06070 */
[----:B---3--:R-:W-:-:S13]  /*16260*/  ISETP.GE.U32.AND.EX P0, PT, R4, UR5, PT, P0 ;  /* 0x0000000504007c0c */ /* 0x008fda000bf06100 */
        /* <DEDUP_REMOVED lines=21> */
.L_x_548:
[----:B------:R-:W-:Y:S01]  /*163c0*/  USHF.R.U64 UR4, UR14, UR19, UR15 ;  /* 0x000000130e047299 */ /* 0x000fe2000800120f */
[----:B------:R-:W-:Y:S01]  /*163d0*/  R2UR UR7, R4 ;  /* 0x00000000040772ca */ /* 0x000fe200000e0000 */
[----:B------:R-:W-:Y:S02]  /*163e0*/  USHF.R.U32.HI UR5, URZ, UR19, UR15 ;  /* 0x000000133f057299 */ /* 0x000fe4000801160f */
[----:B------:R-:W-:Y:S01]  /*163f0*/  UIADD3 UR13, UP0, URZ, -UR4, URZ ;  /* 0x800000043f0d7290 */ /* 0x000fe2000ff1e03f */
[----:B------:R-:W-:Y:S01]  /*16400*/  ULDC.64 UR14, c[0x0][0x620] ;  /* 0x00018800000e7ab9 */ /* 0x000fe20000000a00 */
[----:B------:R-:W-:Y:S02]  /*16410*/  UMOV UR6, UR20 ;  /* 0x0000001400067c82 */ /* 0x000fe40008000000 */
[----:B------:R-:W-:Y:S02]  /*16420*/  UIADD3.X UR5, URZ, ~UR5, URZ, UP0, !UPT ;  /* 0x800000053f057290 */ /* 0x000fe400087fe43f */
[----:B------:R-:W-:-:S02]  /*16430*/  UISETP.NE.AND UP1, UPT, UR45, URZ, UPT ;  /* 0x0000003f2d00728c */ /* 0x000fc4000bf25270 */
[----:B------:R-:W-:Y:S02]  /*16440*/  UIMAD UR5, UR5, UR14, URZ ;  /* 0x0000000e050572a4 */ /* 0x000fe4000f8e023f */
[----:B------:R-:W-:Y:S02]  /*16450*/  UIMAD.WIDE.U32 UR6, UR13, UR14, UR6 ;  /* 0x0000000e0d0672a5 */ /* 0x000fe4000f8e0006 */
[----:B------:R-:W-:Y:S01]  /*16460*/  UIMAD UR5, UR13, UR15, UR5 ;  /* 0x0000000f0d0572a4 */ /* 0x000fe2000f8e0205 */
[----:B------:R-:W-:Y:S02]  /*16470*/  ULDC UR14, c[0x0][0x608] ;  /* 0x00018200000e7ab9 */ /* 0x000fe40000000800 */
[----:B------:R-:W-:Y:S01]  /*16480*/  ULDC UR13, c[0x0][0x618] ;  /* 0x00018600000d7ab9 */ /* 0x000fe20000000800 */
[----:B------:R-:W-:Y:S01]  /*16490*/  UIADD3 UR5, UR7, UR5, URZ ;  /* 0x0000000507057290 */ /* 0x000fe2000fffe03f */
[----:B------:R-:W-:Y:S01]  /*164a0*/  ULDC UR22, c[0x0][0x658] ;  /* 0x0001960000167ab9 */ /* 0x000fe20000000800 */
[----:B------:R-:W-:-:S02]  /*164b0*/  @UP1 UIMAD UR8, UR11, UR12, UR10 ;  /* 0x0000000c0b0812a4 */ /* 0x000fc4000f8e020a */
[----:B------:R-:W-:Y:S02]  /*164c0*/  USHF.R.U64 UR17, UR6, UR13, UR5 ;  /* 0x0000000d06117299 */ /* 0x000fe40008001205 */
[----:B------:R-:W-:Y:S01]  /*164d0*/  USHF.R.U32.HI UR5, URZ, UR13, UR5 ;  /* 0x0000000d3f057299 */ /* 0x000fe20008011605 */
[----:B------:R-:W-:Y:S01]  /*164e0*/  ULDC.64 UR6, c[0x0][0x640] ;  /* 0x0001900000067ab9 */ /* 0x000fe20000000a00 */
[----:B------:R-:W-:Y:S01]  /*164f0*/  UMOV UR10, 0xffffffff ;  /* 0xffffffff000a7882 */ /* 0x000fe20000000000 */
[----:B------:R-:W-:Y:S01]  /*16500*/  ISETP.NE.U32.AND P0, PT, RZ, UR6, PT ;  /* 0x00000006ff007c0c */ /* 0x000fe2000bf05070 */
[----:B------:R-:W-:Y:S02]  /*16510*/  USHF.R.U64 UR18, UR17, UR14, UR5 ;  /* 0x0000000e11127299 */ /* 0x000fe40008001205 */
[----:B------:R-:W-:Y:S01]  /*16520*/  USHF.R.U32.HI UR5, URZ, UR14, UR5 ;  /* 0x0000000e3f057299 */ /* 0x000fe20008011605 */
[----:B------:R-:W-:Y:S01]  /*16530*/  ISETP.NE.AND.EX P0, PT, RZ, UR7, PT, P0 ;  /* 0x00000007ff007c0c */ /* 0x000fe2000bf05300 */
[----:B------:R-:W-:-:S02]  /*16540*/  USHF.L.U32 UR11, UR10, UR22, URZ ;  /* 0x000000160a0b7299 */ /* 0x000fc4000800063f */
[----:B------:R-:W-:Y:S01]  /*16550*/  USHF.R.U64 UR19, UR18, UR22, UR5 ;  /* 0x0000001612137299 */ /* 0x000fe20008001205 */
[----:B------:R-:W-:Y:S01]  /*16560*/  ULDC UR20, c[0x0][0x600] ;  /* 0x0001800000147ab9 */ /* 0x000fe20000000800 */
[----:B------:R-:W-:Y:S02]  /*16570*/  USHF.R.U32.HI UR10, URZ, UR22, UR5 ;  /* 0x000000163f0a7299 */ /* 0x000fe40008011605 */
[----:B------:R-:W-:Y:S02]  /*16580*/  UIADD3 UR21, UR20, -0x1, URZ ;  /* 0xffffffff14157890 */ /* 0x000fe4000fffe03f */
[----:B------:R-:W-:Y:S01]  /*16590*/  ULOP3.LUT UR26, URZ, UR11, URZ, 0x33, !UPT ;  /* 0x0000000b3f1a7292 */ /* 0x000fe2000f8e333f */
        /* <DEDUP_REMOVED lines=17> */
.L_x_549:
[----:B------:R-:W-:Y:S01]  /*166b0*/  USHF.R.U64 UR6, UR5, UR23, UR10 ;  /* 0x0000001705067299 */ /* 0x000fe2000800120a */
[----:B------:R-:W-:Y:S01]  /*166c0*/  IMAD.MOV.U32 R0, RZ, RZ, 0x1 ;  /* 0x00000001ff007424 */ /* 0x000fe200078e00ff */
[----:B------:R-:W-:Y:S01]  /*166d0*/  USHF.L.U32 UR25, UR25, UR22, URZ ;  /* 0x0000001619197299 */ /* 0x000fe2000800063f */
[----:B------:R-:W-:Y:S01]  /*166e0*/  IMAD.U32 R9, RZ, RZ, UR4 ;  /* 0x00000004ff097e24 */ /* 0x000fe2000f8e00ff */
[----:B------:R-:W-:Y:S02]  /*166f0*/  ULOP3.LUT UR5, UR18, UR26, URZ, 0xc0, !UPT ;  /* 0x0000001a12057292 */ /* 0x000fe4000f8ec03f */
[----:B------:R-:W-:Y:S02]  /*16700*/  UIADD3 UR7, -UR6, URZ, URZ ;  /* 0x0000003f06077290 */ /* 0x000fe4000fffe13f */
[----:B------:R-:W-:Y:S02]  /*16710*/  UIMAD UR6, UR25, UR6, UR5 ;  /* 0x00000006190672a4 */ /* 0x000fe4000f8e0205 */
[----:B------:R-:W-:-:S02]  /*16720*/  ULOP3.LUT UR17, UR17, UR21, URZ, 0xc0, !UPT ;  /* 0x0000001511117292 */ /* 0x000fc4000f8ec03f */
[----:B------:R-:W-:Y:S02]  /*16730*/  UIMAD UR5, UR7, UR24, UR19 ;  /* 0x00000018070572a4 */ /* 0x000fe4000f8e0213 */
[----:B------:R-:W-:Y:S01]  /*16740*/  UISETP.NE.AND UP0, UPT, UR45, URZ, UPT ;  /* 0x0000003f2d00728c */ /* 0x000fe2000bf05270 */
[----:B------:R-:W-:Y:S01]  /*16750*/  ULDC UR7, c[0x0][0x610] ;  /* 0x0001840000077ab9 */ /* 0x000fe20000000800 */
[----:B------:R-:W-:Y:S02]  /*16760*/  UIMAD UR5, UR5, UR20, UR17 ;  /* 0x00000014050572a4 */ /* 0x000fe4000f8e0211 */
[----:B------:R-:W-:-:S04]  /*16770*/  UIMAD UR8, UR6, UR7, UR8 ;  /* 0x00000007060872a4 */ /* 0x000fc8000f8e0208 */
[----:B------:R-:W-:Y:S02]  /*16780*/  USEL UR6, UR5, UR8, !UP0 ;  /* 0x0000000805067287 */ /* 0x000fe4000c000000 */
[----:B------:R-:W-:-:S04]  /*16790*/  USEL UR8, UR8, UR5, !UP0 ;  /* 0x0000000508087287 */ /* 0x000fc8000c000000 */
[----:B------:R-:W-:Y:S02]  /*167a0*/  IMAD.U32 R3, RZ, RZ, UR6 ;  /* 0x00000006ff037e24 */ /* 0x000fe4000f8e00ff */
[----:B------:R-:W-:-:S07]  /*167b0*/  IMAD.U32 R2, RZ, RZ, UR8 ;  /* 0x00000008ff027e24 */ /* 0x000fce000f8e00ff */
.L_x_547:
[----:B------:R-:W-:-:S08]  /*167c0*/  NOP ;  /* 0x0000000000007918 */ /* 0x000fd00000000000 */
[----:B0-----:R-:W0:-:S00]  /*167d0*/  USETMAXREG.DEALLOC.CTAPOOL 0x18 ;  /* 0x00000018000079c8 */ /* 0x001e0000080e0500 */
[----:B------:R-:W-:-:S13]  /*167e0*/  ISETP.NE.AND P0, PT, RZ, UR9, PT ;  /* 0x00000009ff007c0c */ /* 0x000fda000bf05270 */
[----:B------:R-:W-:Y:S05]  /*167f0*/  @P0 EXIT ;  /* 0x000000000000094d */ /* 0x000fea0003800000 */
[----:B0-----:R-:W-:Y:S01]  /*16800*/  LOP3.LUT P0, RZ, R0, 0xff, RZ, 0xc0, !PT ;  /* 0x000000ff00ff7812 */ /* 0x001fe2000780c0ff */
[----:B------:R-:W-:Y:S01]  /*16810*/  IMAD.MOV.U32 R0, RZ, RZ, 0x1 ;  /* 0x00000001ff007424 */ /* 0x000fe200078e00ff */
[----:B------:R-:W-:-:S11]  /*16820*/  MOV R6, RZ ;  /* 0x000000ff00067202 */ /* 0x000fd60000000f00 */
[----:B------:R-:W-:Y:S05]  /*16830*/  @!P0 BRA `(.L_x_550) ;  /* 0x0000000c00b88947 */ /* 0x000fea0003800000 */
[----:B------:R-:W0:Y:S01]  /*16840*/  S2UR UR6, SR_CgaCtaId ;  /* 0x00000000000679c3 */ /* 0x000e220000008800 */
[----:B------:R-:W-:Y:S01]  /*16850*/  ULDC UR4, c[0x0][0x28c] ;  /* 0x0000a30000047ab9 */ /* 0x000fe20000000800 */
[----:B------:R-:W-:Y:S01]  /*16860*/  ULDC UR5, c[0x0][0x600] ;  /* 0x0001800000057ab9 */ /* 0x000fe20000000800 */
[----:B------:R-:W-:Y:S01]  /*16870*/  UIADD3 UR11, UR4, 0x1f, URZ ;  /* 0x0000001f040b7890 */ /* 0x000fe2000fffe03f */
[----:B------:R-:W-:Y:S01]  /*16880*/  BSSY B0, `(.L_x_550) ;  /* 0x00000e9000007945 */ /* 0x000fe20003800000 */
[----:B------:R-:W-:Y:S01]  /*16890*/  ULDC UR9, c[0x0][0x658] ;  /* 0x0001960000097ab9 */ /* 0x000fe20000000800 */
[----:B------:R-:W-:Y:S01]  /*168a0*/  UMOV UR10, 0xffffffff ;  /* 0xffffffff000a7882 */ /* 0x000fe20000000000 */
[----:B------:R-:W-:Y:S01]  /*168b0*/  UMOV UR14, 0x1 ;  /* 0x00000001000e7882 */ /* 0x000fe20000000000 */
[----:B------:R-:W-:Y:S01]  /*168c0*/  USHF.R.S32.HI UR12, URZ, 0x1f, UR11 ;  /* 0x0000001f3f0c7899 */ /* 0x000fe2000801140b */
[----:B------:R-:W-:Y:S01]  /*168d0*/  IMAD.MOV.U32 R8, RZ, RZ, 0x1 ;  /* 0x00000001ff087424 */ /* 0x000fe200078e00ff */
[----:B------:R-:W-:Y:S01]  /*168e0*/  ULDC UR7, c[0x0][0xc] ;  /* 0x0000030000077ab9 */ /* 0x000fe20000000800 */
[----:B------:R-:W-:Y:S01]  /*168f0*/  UIADD3 UR4, UR5, -0x1, URZ ;  /* 0xffffffff05047890 */ /* 0x000fe2000fffe03f */
[----:B------:R-:W-:Y:S01]  /*16900*/  IMAD.MOV.U32 R0, RZ, RZ, 0x1 ;  /* 0x00000001ff007424 */ /* 0x000fe200078e00ff */
[----:B------:R-:W-:Y:S01]  /*16910*/  USHF.L.U32 UR16, UR10, UR9, URZ ;  /* 0x000000090a107299 */ /* 0x000fe2000800063f */
[----:B------:R-:W-:Y:S01]  /*16920*/  IMAD.MOV.U32 R6, RZ, RZ, RZ ;  /* 0x000000ffff067224 */ /* 0x000fe200078e00ff */
[----:B------:R-:W-:Y:S01]  /*16930*/  USHF.L.U32 UR5, UR14, UR9, URZ ;  /* 0x000000090e057299 */ /* 0x000fe2000800063f */
[----:B------:R-:W-:Y:S01]  /*16940*/  ULDC UR10, c[0x0][0x10] ;  /* 0x00000400000a7ab9 */ /* 0x000fe20000000800 */
[----:B------:R-:W-:Y:S01]  /*16950*/  ULEA.HI UR12, UR12, UR11, URZ, 0x5 ;  /* 0x0000000b0c0c7291 */ /* 0x000fe2000f8f283f */
[----:B------:R-:W-:Y:S01]  /*16960*/  UMOV UR20, 0x5 ;  /* 0x0000000500147882 */ /* 0x000fe20000000000 */
[----:B------:R-:W-:-:S02]  /*16970*/  ULOP3.LUT UR27, UR40, 0x2, URZ, 0xfc, !UPT ;  /* 0x00000002281b7892 */ /* 0x000fc4000f8efc3f */
[----:B------:R-:W-:Y:S02]  /*16980*/  USHF.R.S32.HI UR17, URZ, 0x5, UR12 ;  /* 0x000000053f117899 */ /* 0x000fe4000801140c */
[----:B0-----:R-:W-:Y:S02]  /*16990*/  ULOP3.LUT UR8, UR6, 0x1, URZ, 0xc0, !UPT ;  /* 0x0000000106087892 */ /* 0x001fe4000f8ec03f */
[----:B------:R-:W-:Y:S02]  /*169a0*/  USHF.R.U32.HI UR26, URZ, 0x1, UR6 ;  /* 0x000000013f1a7899 */ /* 0x000fe40008011606 */
[----:B------:R-:W-:Y:S02]  /*169b0*/  USHF.L.U32 UR13, UR6, 0x7, URZ ;  /* 0x00000007060d7899 */ /* 0x000fe4000800063f */
[----:B------:R-:W-:Y:S02]  /*169c0*/  USHF.L.U32 UR25, UR6, 0xc, URZ ;  /* 0x0000000c06197899 */ /* 0x000fe4000800063f */
[----:B------:R-:W-:-:S02]  /*169d0*/  ULOP3.LUT UR6, UR6, 0xfffffffe, URZ, 0xc0, !UPT ;  /* 0xfffffffe06067892 */ /* 0x000fc4000f8ec03f */
[----:B------:R-:W-:Y:S02]  /*169e0*/  UISETP.GT.U32.AND UP0, UPT, UR8, 0xffff, UPT ;  /* 0x0000ffff0800788c */ /* 0x000fe4000bf04070 */
[----:B------:R-:W-:Y:S02]  /*169f0*/  USHF.L.U32 UR18, UR14, UR6, URZ ;  /* 0x000000060e127299 */ /* 0x000fe4000800063f */
[----:B------:R-:W-:Y:S02]  /*16a00*/  ULOP3.LUT UR9, UR6, 0x1, URZ, 0xfc, !UPT ;  /* 0x0000000106097892 */ /* 0x000fe4000f8efc3f */
[----:B------:R-:W-:Y:S02]  /*16a10*/  UIMAD.WIDE.U32 UR6, UR7, UR10, URZ ;  /* 0x0000000a070672a5 */ /* 0x000fe4000f8e003f */
[----:B------:R-:W-:Y:S01]  /*16a20*/  USEL UR8, UR8, 0xffff, !UP0 ;  /* 0x0000ffff08087887 */ /* 0x000fe2000c000000 */
[----:B------:R-:W-:Y:S01]  /*16a30*/  ULDC UR10, c[0x0][0x14] ;  /* 0x00000500000a7ab9 */ /* 0x000fe20000000800 */
[----:B------:R-:W-:-:S02]  /*16a40*/  USHF.L.U32 UR9, UR14, UR9, URZ ;  /* 0x000000090e097299 */ /* 0x000fc4000800063f */
[----:B------:R-:W-:Y:S02]  /*16a50*/  UIMAD.WIDE.U32 UR22, UR6, UR10, URZ ;  /* 0x0000000a061672a5 */ /* 0x000fe4000f8e003f */
[----:B------:R-:W-:Y:S02]  /*16a60*/  UIMAD UR19, UR7, UR10, URZ ;  /* 0x0000000a071372a4 */ /* 0x000fe4000f8e023f */
[----:B------:R-:W-:Y:S02]  /*16a70*/  ULOP3.LUT UR8, UR8, 0xffff, URZ, 0xc0, !UPT ;  /* 0x0000ffff08087892 */ /* 0x000fe4000f8ec03f */
[----:B------:R-:W-:Y:S02]  /*16a80*/  ULOP3.LUT UR13, UR13, 0x80, URZ, 0xc0, !UPT ;  /* 0x000000800d0d7892 */ /* 0x000fe4000f8ec03f */
[----:B------:R-:W-:Y:S02]  /*16a90*/  ULOP3.LUT UR16, URZ, UR16, URZ, 0x33, !UPT ;  /* 0x000000103f107292 */ /* 0x000fe4000f8e333f */
[----:B------:R-:W-:-:S02]  /*16aa0*/  ULOP3.LUT UR18, UR18, UR9, URZ, 0xfc, !UPT ;  /* 0x0000000912127292 */ /* 0x000fc4000f8efc3f */
[----:B------:R-:W-:Y:S02]  /*16ab0*/  UIADD3 UR19, UR23, UR19, URZ ;  /* 0x0000001317137290 */ /* 0x000fe4000fffe03f */
[----:B------:R-:W-:Y:S02]  /*16ac0*/  USHF.L.U32 UR20, UR20, UR8, URZ ;  /* 0x0000000814147299 */ /* 0x000fe4000800063f */
[----:B------:R-:W-:Y:S01]  /*16ad0*/  UIADD3 UR34, UR17, 0x1, URZ ;  /* 0x0000000111227890 */ /* 0x000fe2000fffe03f */
[----:B------:R-:W-:-:S11]  /*16ae0*/  ULDC.64 UR28, c[0x0][0x198] ;  /* 0x00006600001c7ab9 */ /* 0x000fd60000000a00 */
.L_x_561:
[----:B------:R-:W-:-:S03]  /*16af0*/  UMOV UR6, 0xffffffff ;  /* 0xffffffff00067882 */ /* 0x000fc60000000000 */
[----:B------:R-:W-:Y:S05]  /*16b00*/  BRA.DIV UR6, `(.L_x_551) ;  /* 0x00000012065c7947 */ /* 0x000fea000b800000 */
[----:B------:R-:W-:-:S13]  /*16b10*/  ELECT P6, URZ, PT ;  /* 0x00000000003f782f */ /* 0x000fda00038c0000 */
.L_x_575:
[----:B------:R-:W0:Y:S01]  /*16b20*/  LDC R4, c[0x0][0x28c] ;  /* 0x0000a300ff047b82 */ /* 0x000e220000000800 */
[----:B------:R-:W-:Y:S01]  /*16b30*/  BSSY B1, `(.L_x_552) ;  /* 0x000003e000017945 */ /* 0x000fe20003800000 */
[----:B0-----:R-:W-:-:S13]  /*16b40*/  ISETP.LT.OR P6, PT, R4, 0x1, !P6 ;  /* 0x000000010400780c */ /* 0x001fda00077c1670 */
[----:B------:R-:W-:Y:S05]  /*16b50*/  @P6 BRA `(.L_x_553) ;  /* 0x0000000000ec6947 */ /* 0x000fea0003800000 */
[----:B------:R-:W-:Y:S01]  /*16b60*/  LEA R4, R2, UR26, 0x1 ;  /* 0x0000001a02047c11 */ /* 0x000fe2000f8e08ff */
[----:B------:R-:W-:Y:S01]  /*16b70*/  IMAD.MOV.U32 R12, RZ, RZ, RZ ;  /* 0x000000ffff0c7224 */ /* 0x000fe200078e00ff */
[----:B------:R-:W-:Y:S01]  /*16b80*/  LEA R2, R3, UR13, 0x8 ;  /* 0x0000000d03027c11 */ /* 0x000fe2000f8e40ff */
[----:B------:R-:W-:Y:S02]  /*16b90*/  IMAD.U32 R14, RZ, RZ, UR34 ;  /* 0x00000022ff0e7e24 */ /* 0x000fe4000f8e00ff */
[----:B------:R-:W-:Y:S02]  /*16ba0*/  IMAD.SHL.U32 R11, R4, 0x80, RZ ;  /* 0x00000080040b7824 */ /* 0x000fe400078e00ff */
[----:B------:R-:W-:Y:S02]  /*16bb0*/  IMAD.MOV.U32 R3, RZ, RZ, R0 ;  /* 0x000000ffff037224 */ /* 0x000fe400078e0000 */
[----:B------:R-:W-:-:S07]  /*16bc0*/  IMAD.MOV.U32 R4, RZ, RZ, R6 ;  /* 0x000000ffff047224 */ /* 0x000fce00078e0006 */
.L_x_556:
[----:B------:R-:W0:Y:S01]  /*16bd0*/  S2R R10, SR_CgaCtaId ;  /* 0x00000000000a7919 */ /* 0x000e220000008800 */
[----:B------:R-:W-:Y:S01]  /*16be0*/  MOV R5, 0x400 ;  /* 0x0000040000057802 */ /* 0x000fe20000000f00 */
[----:B------:R-:W1:Y:S03]  /*16bf0*/  S2R R7, SR_TID.X ;  /* 0x0000000000077919 */ /* 0x000e660000002100 */
[----:B0-----:R-:W-:Y:S02]  /*16c00*/  LEA R13, R10, R5, 0x18 ;  /* 0x000000050a0d7211 */ /* 0x001fe400078ec0ff */
[----:B------:R-:W-:Y:S02]  /*16c10*/  SHF.L.U32 R5, R3, 0x1f, RZ ;  /* 0x0000001f03057819 */ /* 0x000fe400000006ff */
[----:B------:R-:W-:Y:S02]  /*16c20*/  LEA R10, R4, R13, 0x3 ;  /* 0x0000000d040a7211 */ /* 0x000fe400078e18ff */
[----:B-1----:R-:W-:-:S02]  /*16c30*/  LOP3.LUT P1, RZ, R7, 0x7f, RZ, 0xc0, !PT ;  /* 0x0000007f07ff7812 */ /* 0x002fc4000782c0ff */
[----:B------:R-:W0:Y:S11]  /*16c40*/  SYNCS.PHASECHK.TRANS64.TRYWAIT P0, [R10+URZ+0x38], R5 ;  /* 0x000038050a0075a7 */ /* 0x000e36000800017f */
[----:B------:R-:W1:Y:S01]  /*16c50*/  @!P1 LDC R7, c[0x0][0x500] ;  /* 0x00014000ff079b82 */ /* 0x000e620000000800 */
[----:B0-----:R-:W-:Y:S05]  /*16c60*/  @!P0 BRA `(.L_x_554) ;  /* 0x0000001000248947 */ /* 0x001fea0003800000 */
.L_x_576:
[----:B------:R-:W-:Y:S01]  /*16c70*/  UPRMT UR6, UR27, 0x9910, URZ ;  /* 0x000099101b067896 */ /* 0x000fe2000800003f */
[----:B-1----:R1:W-:Y:S03]  /*16c80*/  @!P1 SYNCS.ARRIVE.TRANS64 RZ, [R10+URZ], R7 ;  /* 0x000000070aff99a7 */ /* 0x0023e6000800003f */
[----:B------:R-:W-:-:S06]  /*16c90*/  UISETP.NE.AND UP0, UPT, UR6, 0x2, UPT ;  /* 0x000000020600788c */ /* 0x000fcc000bf05270 */
[----:B------:R-:W-:-:S13]  /*16ca0*/  PLOP3.LUT P0, PT, PT, PT, UP0, 0x80, 0x0 ;  /* 0x000000000000781c */ /* 0x000fda0003f0f008 */
[----:B-1----:R-:W-:Y:S05]  /*16cb0*/  @P0 BRA `(.L_x_555) ;  /* 0x0000000000040947 */ /* 0x002fea0003800000 */
[----:B------:R-:W-:Y:S01]  /*16cc0*/  BPT.TRAP 0x1 ;  /* 0x000000040000795c */ /* 0x000fe20000300000 */
.L_x_555:
[----:B------:R-:W-:Y:S01]  /*16cd0*/  R2UR UR7, R4 ;  /* 0x00000000040772ca */ /* 0x000fe200000e0000 */
[----:B------:R-:W-:Y:S01]  /*16ce0*/  VIADD R14, R14, 0xffffffff ;  /* 0xffffffff0e0e7836 */ /* 0x000fe20000000000 */
[----:B------:R-:W-:Y:S01]  /*16cf0*/  R2UR UR11, R13 ;  /* 0x000000000d0b72ca */ /* 0x000fe200000e0000 */
[----:B------:R-:W-:Y:S01]  /*16d00*/  UIADD3 UR6, UP0, UR28, 0xf0, URZ ;  /* 0x000000f01c067890 */ /* 0x000fe2000ff1e03f */
[----:B------:R-:W-:Y:S01]  /*16d10*/  R2UR UR30, R11 ;  /* 0x000000000b1e72ca */ /* 0x000fe200000e0000 */
[----:B------:R-:W-:Y:S01]  /*16d20*/  UIADD3 UR32, UP1, UR28, 0x1f0, URZ ;  /* 0x000001f01c207890 */ /* 0x000fe2000ff3e03f */
[----:B------:R-:W-:Y:S01]  /*16d30*/  R2UR UR9, R10 ;  /* 0x000000000a0972ca */ /* 0x000fe200000e0000 */
[----:B------:R-:W-:Y:S01]  /*16d40*/  UPRMT UR21, URZ, 0x5410, UR20 ;  /* 0x000054103f157896 */ /* 0x000fe20008000014 */
[----:B------:R-:W-:Y:S01]  /*16d50*/  R2UR UR10, R12 ;  /* 0x000000000c0a72ca */ /* 0x000fe200000e0000 */
[----:B------:R-:W-:Y:S01]  /*16d60*/  VIADD R4, R4, 0x1 ;  /* 0x0000000104047836 */ /* 0x000fe20000000000 */
[----:B------:R-:W-:Y:S01]  /*16d70*/  R2UR UR12, R9 ;  /* 0x00000000090c72ca */ /* 0x000fe200000e0000 */
[----:B------:R-:W-:Y:S01]  /*16d80*/  UPRMT UR35, URZ, 0x5410, UR18 ;  /* 0x000054103f237896 */ /* 0x000fe20008000012 */
[----:B------:R-:W-:Y:S01]  /*16d90*/  R2UR UR31, R2 ;  /* 0x00000000021f72ca */ /* 0x000fe200000e0000 */
[----:B------:R-:W-:Y:S01]  /*16da0*/  USHF.L.U32 UR7, UR7, 0xd, URZ ;  /* 0x0000000d07077899 */ /* 0x000fe2000800063f */
[----:B------:R-:W-:Y:S01]  /*16db0*/  ISETP.GT.AND P1, PT, R14, 0x1, PT ;  /* 0x000000010e00780c */ /* 0x000fe20003f24270 */
[----:B------:R-:W-:Y:S01]  /*16dc0*/  UIADD3.X UR33, URZ, UR29, URZ, UP1, !UPT ;  /* 0x0000001d3f217290 */ /* 0x000fe20008ffe43f */
[----:B------:R-:W-:Y:S01]  /*16dd0*/  ISETP.NE.AND P0, PT, R4, 0x7, PT ;  /* 0x000000070400780c */ /* 0x000fe20003f05270 */
[----:B------:R-:W-:Y:S01]  /*16de0*/  ULEA UR8, UR26, UR7, 0xc ;  /* 0x000000071a087291 */ /* 0x000fe2000f8e603f */
[----:B------:R-:W-:Y:S01]  /*16df0*/  VIADD R12, R12, 0x20 ;  /* 0x000000200c0c7836 */ /* 0x000fe20000000000 */
[----:B------:R-:W-:Y:S01]  /*16e00*/  ULOP3.LUT UR7, UR7, 0x1000, UR25, 0xf8, !UPT ;  /* 0x0000100007077892 */ /* 0x000fe2000f8ef819 */
[----:B0-----:R-:W-:Y:S01]  /*16e10*/  SEL R10, RZ, 0x1, P0 ;  /* 0x00000001ff0a7807 */ /* 0x001fe20000000000 */
[----:B------:R-:W-:Y:S01]  /*16e20*/  ULEA UR8, UR8, UR11, 0x1 ;  /* 0x0000000b08087291 */ /* 0x000fe2000f8e083f */
[----:B------:R-:W-:Y:S01]  /*16e30*/  SEL R4, R4, RZ, P0 ;  /* 0x000000ff04047207 */ /* 0x000fe20000000000 */
[----:B------:R-:W-:Y:S01]  /*16e40*/  ULEA UR11, UR7, UR11, 0x1 ;  /* 0x0000000b070b7291 */ /* 0x000fe2000f8e083f */
[----:B------:R-:W-:Y:S01]  /*16e50*/  LOP3.LUT R3, R3, R10, RZ, 0x3c, !PT ;  /* 0x0000000a03037212 */ /* 0x000fe200078e3cff */
[----:B------:R-:W-:-:S02]  /*16e60*/  UIADD3 UR8, UR8, 0x180, URZ ;  /* 0x0000018008087890 */ /* 0x000fc4000fffe03f */
[----:B------:R-:W-:Y:S02]  /*16e70*/  UIADD3.X UR7, URZ, UR29, URZ, UP0, !UPT ;  /* 0x0000001d3f077290 */ /* 0x000fe400087fe43f */
[----:B------:R-:W-:Y:S01]  /*16e80*/  UIADD3 UR24, UR11, 0x1c180, URZ ;  /* 0x0001c1800b187890 */ /* 0x000fe2000fffe03f */
[----:B------:R-:W-:Y:S01]  /*16e90*/  UMOV UR14, 0x0 ;  /* 0x00000000000e7882 */ /* 0x000fe20000000000 */
[----:B------:R-:W-:Y:S01]  /*16ea0*/  UMOV UR15, 0x10000000 ;  /* 0x10000000000f7882 */ /* 0x000fe20000000000 */
[----:B------:R-:W-:-:S04]  /*16eb0*/  UMOV UR11, UR30 ;  /* 0x0000001e000b7c82 */ /* 0x000fc80008000000 */
[----:B------:R0:W-:Y:S02]  /*16ec0*/  UTMALDG.3D.MULTICAST [UR8], [UR6], UR21, desc[UR14] ;  /* 0x00000e08060073b4 */ /* 0x0001e40008011815 */
[----:B0-----:R-:W-:Y:S01]  /*16ed0*/  UMOV UR8, UR24 ;  /* 0x0000001800087c82 */ /* 0x001fe20008000000 */
[----:B------:R-:W-:Y:S02]  /*16ee0*/  UMOV UR11, UR31 ;  /* 0x0000001f000b7c82 */ /* 0x000fe40008000000 */
[----:B------:R0:W-:Y:S02]  /*16ef0*/  UTMALDG.3D.MULTICAST [UR8], [UR32], UR35, desc[UR14] ;  /* 0x00000e08200073b4 */ /* 0x0001e40008011823 */
[----:B0-----:R-:W-:Y:S05]  /*16f00*/  @P1 BRA `(.L_x_556) ;  /* 0xfffffffc00301947 */ /* 0x001fea000383ffff */
.L_x_553:
[----:B------:R-:W-:Y:S05]  /*16f10*/  BSYNC B1 ;  /* 0x0000000000017941 */ /* 0x000fea0003800000 */
.L_x_552:
[----:B------:R-:W2:Y:S01]  /*16f20*/  LDL.LU R15, [R1+0x200] ;  /* 0x00020000010f7983 */ /* 0x000ea20000300800 */
[----:B------:R-:W-:Y:S01]  /*16f30*/  LOP3.LUT P1, RZ, R8, 0xff, RZ, 0xc0, !PT ;  /* 0x000000ff08ff7812 */ /* 0x000fe2000782c0ff */
[----:B------:R-:W-:Y:S01]  /*16f40*/  VIADD R6, R6, UR17 ;  /* 0x0000001106067c36 */ /* 0x000fe20008000000 */
[----:B------:R-:W-:Y:S01]  /*16f50*/  ULDC.64 UR6, c[0x0][0x650] ;  /* 0x0001940000067ab9 */ /* 0x000fe20000000a00 */
[----:B------:R-:W3:Y:S01]  /*16f60*/  LDL.LU R13, [R1+0x204] ;  /* 0x00020400010d7983 */ /* 0x000ee20000300800 */
[----:B------:R-:W-:Y:S01]  /*16f70*/  UISETP.GE.U32.AND UP0, UPT, UR17, 0x7, UPT ;  /* 0x000000071100788c */ /* 0x000fe2000bf06070 */
[C---:B------:R-:W-:Y:S01]  /*16f80*/  IMAD.WIDE.U32 R2, R6.reuse, 0x24924925, RZ ;  /* 0x2492492506027825 */ /* 0x040fe200078e00ff */
[C---:B------:R-:W-:Y:S01]  /*16f90*/  ISETP.GT.U32.AND P0, PT, R6.reuse, 0x6, PT ;  /* 0x000000060600780c */ /* 0x040fe20003f04070 */
[----:B------:R-:W-:Y:S01]  /*16fa0*/  BSSY B1, `(.L_x_557) ;  /* 0x0000074000017945 */ /* 0x000fe20003800000 */
[----:B------:R-:W-:Y:S01]  /*16fb0*/  MOV R9, 0xffffffff ;  /* 0xffffffff00097802 */ /* 0x000fe20000000f00 */
[----:B------:R-:W-:Y:S01]  /*16fc0*/  IMAD.IADD R2, R6, 0x1, -R3 ;  /* 0x0000000106027824 */ /* 0x000fe200078e0a03 */
[----:B------:R-:W-:-:S03]  /*16fd0*/  PRMT R8, RZ, 0x7610, R8 ;  /* 0x00007610ff087816 */ /* 0x000fc60000000008 */
[----:B------:R-:W0:Y:S01]  /*16fe0*/  @P1 S2R R4, SR_CgaCtaId ;  /* 0x0000000000041919 */ /* 0x000e220000008800 */
[----:B------:R-:W-:Y:S02]  /*16ff0*/  LEA.HI R2, R2, R3, RZ, 0x1f ;  /* 0x0000000302027211 */ /* 0x000fe400078ff8ff */
[----:B------:R-:W-:-:S04]  /*17000*/  @P1 MOV R3, 0x400 ;  /* 0x0000040000031802 */ /* 0x000fc80000000f00 */
[----:B0-----:R-:W-:Y:S01]  /*17010*/  @P1 LEA R3, R4, R3, 0x18 ;  /* 0x0000000304031211 */ /* 0x001fe200078ec0ff */
[----:B------:R-:W-:-:S03]  /*17020*/  IMAD.U32 R4, RZ, RZ, UR17 ;  /* 0x00000011ff047e24 */ /* 0x000fc6000f8e00ff */
[----:B------:R0:W-:Y:S01]  /*17030*/  @P1 SYNCS.ARRIVE.TRANS64.A1T0 RZ, [R3+URZ+0x88], RZ ;  /* 0x000088ff03ff19a7 */ /* 0x0001e2000810003f */
[----:B------:R-:W-:Y:S02]  /*17040*/  PLOP3.LUT P1, PT, PT, PT, UP0, 0x80, 0x0 ;  /* 0x000000000000781c */ /* 0x000fe40003f2f008 */
[----:B------:R-:W-:Y:S02]  /*17050*/  ISETP.LT.U32.AND P0, PT, R4, 0x7, P0 ;  /* 0x000000070400780c */ /* 0x000fe40000701070 */
[----:B------:R-:W-:Y:S02]  /*17060*/  PRMT R4, RZ, 0x7610, R4 ;  /* 0x00007610ff047816 */ /* 0x000fe40000000004 */
[----:B0-----:R-:W-:-:S04]  /*17070*/  SEL R3, RZ, 0x1, !P0 ;  /* 0x00000001ff037807 */ /* 0x001fc80004000000 */
[----:B------:R-:W-:Y:S02]  /*17080*/  LOP3.LUT R0, R0, R3, RZ, 0x3c, !PT ;  /* 0x0000000300007212 */ /* 0x000fe400078e3cff */
[----:B------:R-:W-:Y:S01]  /*17090*/  SHF.R.U32.HI R3, RZ, 0x2, R2 ;  /* 0x00000002ff037819 */ /* 0x000fe20000011602 */
[----:B------:R-:W-:-:S03]  /*170a0*/  IMAD.MOV.U32 R2, RZ, RZ, -0x1 ;  /* 0xffffffffff027424 */ /* 0x000fc600078e00ff */
[----:B------:R-:W-:Y:S01]  /*170b0*/  @P1 LOP3.LUT R0, R0, 0x1, R3, 0x78, !PT ;  /* 0x0000000100001812 */ /* 0x000fe200078e7803 */
[----:B------:R-:W-:Y:S02]  /*170c0*/  IMAD R6, R3, -0x7, R6 ;  /* 0xfffffff903067824 */ /* 0x000fe400078e0206 */
[----:B------:R-:W-:Y:S01]  /*170d0*/  IMAD.MOV.U32 R3, RZ, RZ, -0x1 ;  /* 0xffffffffff037424 */ /* 0x000fe200078e00ff */
[----:B---3--:R-:W-:-:S04]  /*170e0*/  IADD3 R13, P0, R13, UR22, RZ ;  /* 0x000000160d0d7c10 */ /* 0x008fc8000ff1e0ff */
[----:B--2---:R-:W-:Y:S01]  /*170f0*/  IADD3.X R15, R15, UR19, RZ, P0, !PT ;  /* 0x000000130f0f7c10 */ /* 0x004fe200087fe4ff */
[----:B------:R0:W-:Y:S01]  /*17100*/  STL [R1+0x204], R13 ;  /* 0x0002040d01007387 */ /* 0x0001e20000100800 */
[----:B------:R-:W-:-:S03]  /*17110*/  ISETP.GE.U32.AND P0, PT, R13, UR6, PT ;  /* 0x000000060d007c0c */ /* 0x000fc6000bf06070 */
[----:B------:R0:W-:Y:S01]  /*17120*/  STL [R1+0x200], R15 ;  /* 0x0002000f01007387 */ /* 0x0001e20000100800 */
[----:B------:R-:W-:-:S13]  /*17130*/  ISETP.GE.U32.AND.EX P0, PT, R15, UR7, PT, P0 ;  /* 0x000000070f007c0c */ /* 0x000fda000bf06100 */
[----:B0-----:R-:W-:Y:S05]  /*17140*/  @P0 BRA `(.L_x_558) ;  /* 0x0000000400640947 */ /* 0x001fea0003800000 */
[----:B------:R-:W0:Y:S01]  /*17150*/  S2R R7, SR_CTAID.X ;  /* 0x0000000000077919 */ /* 0x000e220000002500 */
[----:B------:R-:W-:Y:S01]  /*17160*/  ULDC UR6, c[0x0][0x150] ;  /* 0x0000540000067ab9 */ /* 0x000fe20000000800 */
[----:B------:R-:W1:Y:S01]  /*17170*/  LDC R4, c[0x0][0x144] ;  /* 0x00005100ff047b82 */ /* 0x000e620000000800 */
[----:B------:R-:W-:Y:S01]  /*17180*/  UISETP.NE.AND UP0, UPT, UR45, URZ, UPT ;  /* 0x0000003f2d00728c */ /* 0x000fe2000bf05270 */
[----:B------:R-:W2:Y:S01]  /*17190*/  S2R R5, SR_CTAID.Y ;  /* 0x0000000000057919 */ /* 0x000ea20000002600 */
[----:B------:R-:W-:-:S04]  /*171a0*/  ULDC UR9, c[0x0][0x630] ;  /* 0x00018c0000097ab9 */ /* 0x000fc80000000800 */
[----:B------:R-:W-:Y:S01]  /*171b0*/  PLOP3.LUT P0, PT, PT, PT, UP0, 0x80, 0x0 ;  /* 0x000000000000781c */ /* 0x000fe20003f0f008 */
[----:B------:R-:W3:Y:S01]  /*171c0*/  LDC R10, c[0x0][0x148] ;  /* 0x00005200ff0a7b82 */ /* 0x000ee20000000800 */
[----:B0-----:R-:W-:Y:S02]  /*171d0*/  I2FP.F32.U32 R2, R7 ;  /* 0x0000000700027245 */ /* 0x001fe40000201000 */
[----:B--2---:R-:W-:-:S03]  /*171e0*/  I2FP.F32.U32 R3, R5 ;  /* 0x0000000500037245 */ /* 0x004fc60000201000 */
[----:B------:R-:W-:Y:S01]  /*171f0*/  FMUL R2, R2, UR6 ;  /* 0x0000000602027c20 */ /* 0x000fe20008400000 */
[----:B------:R-:W-:Y:S02]  /*17200*/  ULDC UR6, c[0x0][0x154] ;  /* 0x0000550000067ab9 */ /* 0x000fe40000000800 */
[----:B------:R-:W-:Y:S01]  /*17210*/  FMUL R9, R3, UR6 ;  /* 0x0000000603097c20 */ /* 0x000fe20008400000 */
[----:B------:R-:W-:Y:S02]  /*17220*/  ULDC.64 UR6, c[0x0][0x628] ;  /* 0x00018a0000067ab9 */ /* 0x000fe40000000a00 */
[----:B------:R-:W0:Y:S08]  /*17230*/  F2I.U32.TRUNC.NTZ R2, R2 ;  /* 0x0000000200027305 */ /* 0x000e30000020f000 */
[----:B------:R-:W2:Y:S01]  /*17240*/  F2I.U32.TRUNC.NTZ R9, R9 ;  /* 0x0000000900097305 */ /* 0x000ea2000020f000 */
[----:B0-----:R-:W-:-:S02]  /*17250*/  IMAD.MOV R3, RZ, RZ, -R2 ;  /* 0x000000ffff037224 */ /* 0x001fc400078e0a02 */
[----:B------:R-:W-:Y:S02]  /*17260*/  IMAD.MOV.U32 R2, RZ, RZ, R13 ;  /* 0x000000ffff027224 */ /* 0x000fe400078e000d */
[----:B-1----:R-:W-:Y:S02]  /*17270*/  IMAD R7, R4, R3, R7 ;  /* 0x0000000304077224 */ /* 0x002fe400078e0207 */
[----:B--2---:R-:W-:-:S04]  /*17280*/  IMAD.MOV R3, RZ, RZ, -R9 ;  /* 0x000000ffff037224 */ /* 0x004fc800078e0a09 */
[----:B---3--:R-:W-:Y:S01]  /*17290*/  @P0 IMAD R7, R10, R3, R5 ;  /* 0x000000030a070224 */ /* 0x008fe200078e0205 */
[----:B------:R-:W-:Y:S01]  /*172a0*/  ISETP.NE.U32.AND P0, PT, RZ, UR6, PT ;  /* 0x00000006ff007c0c */ /* 0x000fe2000bf05070 */
[----:B------:R-:W-:-:S03]  /*172b0*/  IMAD.MOV.U32 R3, RZ, RZ, R15 ;  /* 0x000000ffff037224 */ /* 0x000fc600078e000f */
[----:B------:R-:W-:-:S13]  /*172c0*/  ISETP.NE.AND.EX P0, PT, RZ, UR7, PT, P0 ;  /* 0x00000007ff007c0c */ /* 0x000fda000bf05300 */
[----:B------:R-:W-:Y:S05]  /*172d0*/  @!P0 BRA `(.L_x_559) ;  /* 0x0000000000288947 */ /* 0x000fea0003800000 */
[----:B------:R-:W-:Y:S02]  /*172e0*/  ULDC UR8, c[0x0][0x634] ;  /* 0x00018d0000087ab9 */ /* 0x000fe40000000800 */
[----:B------:R-:W-:-:S05]  /*172f0*/  IADD3 R3, P0, R13, UR8, RZ ;  /* 0x000000080d037c10 */ /* 0x000fca000ff1e0ff */
[----:B------:R-:W-:-:S04]  /*17300*/  IMAD.X R9, RZ, RZ, R15, P0 ;  /* 0x000000ffff097224 */ /* 0x000fc800000e060f */
[----:B------:R-:W-:-:S04]  /*17310*/  IMAD.WIDE.U32 R4, R9, UR6, RZ ;  /* 0x0000000609047c25 */ /* 0x000fc8000f8e00ff */
[----:B------:R-:W-:-:S04]  /*17320*/  IMAD.WIDE.U32 R4, P0, R3, UR7, R4 ;  /* 0x0000000703047c25 */ /* 0x000fc8000f800004 */
[----:B------:R-:W-:-:S04]  /*17330*/  IMAD.WIDE.U32 R2, R3, UR6, RZ ;  /* 0x0000000603027c25 */ /* 0x000fc8000f8e00ff */
[----:B------:R-:W-:Y:S01]  /*17340*/  IMAD.MOV.U32 R2, RZ, RZ, R5 ;  /* 0x000000ffff027224 */ /* 0x000fe200078e0005 */
[----:B------:R-:W-:Y:S01]  /*17350*/  IADD3 RZ, P1, R3, R4, RZ ;  /* 0x0000000403ff7210 */ /* 0x000fe20007f3e0ff */
[----:B------:R-:W-:-:S04]  /*17360*/  IMAD.X R3, RZ, RZ, RZ, P0 ;  /* 0x000000ffff037224 */ /* 0x000fc800000e06ff */
[----:B------:R-:W-:-:S08]  /*17370*/  IMAD.WIDE.U32.X R2, R9, UR7, R2, P1 ;  /* 0x0000000709027c25 */ /* 0x000fd000088e0402 */
.L_x_559:
[--C-:B------:R-:W-:Y:S01]  /*17380*/  SHF.R.U64 R9, R2, UR9, R3.reuse ;  /* 0x0000000902097c19 */ /* 0x100fe20008001203 */
[----:B------:R-:W-:Y:S01]  /*17390*/  ULDC.64 UR6, c[0x0][0x620] ;  /* 0x0001880000067ab9 */ /* 0x000fe20000000a00 */
[----:B------:R-:W-:Y:S01]  /*173a0*/  SHF.R.U32.HI R2, RZ, UR9, R3 ;  /* 0x00000009ff027c19 */ /* 0x000fe20008011603 */
[----:B------:R-:W-:Y:S01]  /*173b0*/  IMAD.MOV.U32 R3, RZ, RZ, R15 ;  /* 0x000000ffff037224 */ /* 0x000fe200078e000f */
[----:B------:R-:W-:Y:S01]  /*173c0*/  IADD3 R11, P0, RZ, -R9, RZ ;  /* 0x80000009ff0b7210 */ /* 0x000fe20007f1e0ff */
[----:B------:R-:W-:-:S04]  /*173d0*/  ULDC.64 UR8, c[0x0][0x640] ;  /* 0x0001900000087ab9 */ /* 0x000fc80000000a00 */
[----:B------:R-:W-:Y:S01]  /*173e0*/  IMAD.X R2, RZ, RZ, ~R2, P0 ;  /* 0x000000ffff027224 */ /* 0x000fe200000e0e02 */
[----:B------:R-:W-:-:S03]  /*173f0*/  ISETP.NE.U32.AND P0, PT, RZ, UR8, PT ;  /* 0x00000008ff007c0c */ /* 0x000fc6000bf05070 */
[----:B------:R-:W-:Y:S01]  /*17400*/  IMAD R2, R2, UR6, RZ ;  /* 0x0000000602027c24 */ /* 0x000fe2000f8e02ff */
[----:B------:R-:W-:-:S03]  /*17410*/  ISETP.NE.AND.EX P0, PT, RZ, UR9, PT, P0 ;  /* 0x00000009ff007c0c */ /* 0x000fc6000bf05300 */
[----:B------:R-:W-:Y:S01]  /*17420*/  IMAD R5, R11, UR7, R2 ;  /* 0x000000070b057c24 */ /* 0x000fe2000f8e0202 */
[----:B------:R-:W-:-:S05]  /*17430*/  MOV R2, R13 ;  /* 0x0000000d00027202 */ /* 0x000fca0000000f00 */
[----:B------:R-:W-:Y:S01]  /*17440*/  IMAD.WIDE.U32 R2, R11, UR6, R2 ;  /* 0x000000060b027c25 */ /* 0x000fe2000f8e0002 */
[----:B------:R-:W-:-:S03]  /*17450*/  ULDC UR6, c[0x0][0x618] ;  /* 0x0001860000067ab9 */ /* 0x000fc60000000800 */
[----:B------:R-:W-:-:S05]  /*17460*/  IMAD.IADD R3, R3, 0x1, R5 ;  /* 0x0000000103037824 */ /* 0x000fca00078e0205 */
[--C-:B------:R-:W-:Y:S02]  /*17470*/  SHF.R.U64 R10, R2, UR6, R3.reuse ;  /* 0x00000006020a7c19 */ /* 0x100fe40008001203 */
[----:B------:R-:W-:Y:S01]  /*17480*/  SHF.R.U32.HI R3, RZ, UR6, R3 ;  /* 0x00000006ff037c19 */ /* 0x000fe20008011603 */
[----:B------:R-:W-:-:S03]  /*17490*/  ULDC UR6, c[0x0][0x608] ;  /* 0x0001820000067ab9 */ /* 0x000fc60000000800 */
[--C-:B------:R-:W-:Y:S02]  /*174a0*/  SHF.R.U64 R12, R10, UR6, R3.reuse ;  /* 0x000000060a0c7c19 */ /* 0x100fe40008001203 */
[----:B------:R-:W-:Y:S01]  /*174b0*/  SHF.R.U32.HI R3, RZ, UR6, R3 ;  /* 0x00000006ff037c19 */ /* 0x000fe20008011603 */
[----:B------:R-:W-:-:S03]  /*174c0*/  ULDC UR6, c[0x0][0x658] ;  /* 0x0001960000067ab9 */ /* 0x000fc60000000800 */
[--C-:B------:R-:W-:Y:S02]  /*174d0*/  SHF.R.U64 R11, R12, UR6, R3.reuse ;  /* 0x000000060c0b7c19 */ /* 0x100fe40008001203 */
[----:B------:R-:W-:-:S03]  /*174e0*/  SHF.R.U32.HI R13, RZ, UR6, R3 ;  /* 0x00000006ff0d7c19 */ /* 0x000fc60008011603 */
[----:B------:R-:W-:Y:S02]  /*174f0*/  IMAD.MOV.U32 R2, RZ, RZ, R11 ;  /* 0x000000ffff027224 */ /* 0x000fe400078e000b */
[----:B------:R-:W-:Y:S01]  /*17500*/  IMAD.MOV.U32 R3, RZ, RZ, R13 ;  /* 0x000000ffff037224 */ /* 0x000fe200078e000d */
[----:B------:R-:W-:Y:S06]  /*17510*/  @!P0 BRA `(.L_x_560) ;  /* 0x0000000000288947 */ /* 0x000fec0003800000 */
        /* <DEDUP_REMOVED lines=10> */
.L_x_560:
[----:B------:R-:W-:Y:S01]  /*175c0*/  ULDC UR6, c[0x0][0x648] ;  /* 0x0001920000067ab9 */ /* 0x000fe20000000800 */
[----:B------:R-:W-:Y:S01]  /*175d0*/  LOP3.LUT R12, R12, UR16, RZ, 0xc0, !PT ;  /* 0x000000100c0c7c12 */ /* 0x000fe2000f8ec0ff */
[----:B------:R-:W-:Y:S01]  /*175e0*/  UISETP.NE.AND UP0, UPT, UR45, URZ, UPT ;  /* 0x0000003f2d00728c */ /* 0x000fe2000bf05270 */
[----:B------:R-:W-:Y:S01]  /*175f0*/  SHF.R.U64 R3, R2, UR6, R3 ;  /* 0x0000000602037c19 */ /* 0x000fe20008001203 */
[----:B------:R-:W-:Y:S01]  /*17600*/  ULDC UR6, c[0x0][0x638] ;  /* 0x00018e0000067ab9 */ /* 0x000fe20000000800 */
[----:B------:R-:W-:-:S03]  /*17610*/  MOV R4, 0x1 ;  /* 0x0000000100047802 */ /* 0x000fc60000000f00 */
[----:B------:R-:W-:Y:S01]  /*17620*/  IMAD.MOV R2, RZ, RZ, -R3 ;  /* 0x000000ffff027224 */ /* 0x000fe200078e0a03 */
[----:B------:R-:W-:Y:S01]  /*17630*/  PLOP3.LUT P0, PT, PT, PT, UP0, 0x40, 0x0 ;  /* 0x000000000000781c */ /* 0x000fe20003f0e808 */
[----:B------:R-:W-:Y:S01]  /*17640*/  IMAD R12, R3, UR5, R12 ;  /* 0x00000005030c7c24 */ /* 0x000fe2000f8e020c */
[----:B------:R-:W-:Y:S01]  /*17650*/  PLOP3.LUT P1, PT, PT, PT, UP0, 0x40, 0x0 ;  /* 0x000000000000781c */ /* 0x000fe20003f2e808 */
[----:B------:R-:W-:Y:S01]  /*17660*/  IMAD R11, R2, UR6, R11 ;  /* 0x00000006020b7c24 */ /* 0x000fe2000f8e020b */
[----:B------:R-:W-:Y:S01]  /*17670*/  ULDC UR6, c[0x0][0x610] ;  /* 0x0001840000067ab9 */ /* 0x000fe20000000800 */
[----:B------:R-:W-:Y:S01]  /*17680*/  LOP3.LUT R2, R10, UR4, RZ, 0xc0, !PT ;  /* 0x000000040a027c12 */ /* 0x000fe2000f8ec0ff */
[----:B------:R-:W-:Y:S01]  /*17690*/  IMAD R7, R12, UR6, R7 ;  /* 0x000000060c077c24 */ /* 0x000fe2000f8e0207 */
[----:B------:R-:W-:-:S03]  /*176a0*/  ULDC UR6, c[0x0][0x600] ;  /* 0x0001800000067ab9 */ /* 0x000fc60000000800 */
[----:B------:R-:W-:-:S05]  /*176b0*/  IMAD R2, R11, UR6, R2 ;  /* 0x000000060b027c24 */ /* 0x000fca000f8e0202 */
[----:B------:R-:W-:Y:S02]  /*176c0*/  SEL R3, R2, R7, P0 ;  /* 0x0000000702037207 */ /* 0x000fe40000000000 */
[----:B------:R-:W-:-:S07]  /*176d0*/  SEL R2, R7, R2, P1 ;  /* 0x0000000207027207 */ /* 0x000fce0000800000 */
.L_x_558:
[----:B------:R-:W-:Y:S05]  /*176e0*/  BSYNC B1 ;  /* 0x0000000000017941 */ /* 0x000fea0003800000 */
.L_x_557:
[----:B------:R-:W-:-:S13]  /*176f0*/  LOP3.LUT P0, RZ, R4, 0xff, RZ, 0xc0, !PT ;  /* 0x000000ff04ff7812 */ /* 0x000fda000780c0ff */
[----:B------:R-:W-:Y:S05]  /*17700*/  @P0 BRA `(.L_x_561) ;  /* 0xfffffff000f80947 */ /* 0x000fea000383ffff */
[----:B------:R-:W-:Y:S05]  /*17710*/  BSYNC B0 ;  /* 0x0000000000007941 */ /* 0x000fea0003800000 */
.L_x_550:
[----:B------:R-:W-:-:S03]  /*17720*/  UMOV UR6, 0xffffffff ;  /* 0xffffffff00067882 */ /* 0x000fc60000000000 */
[----:B------:R-:W-:Y:S05]  /*17730*/  BRA.DIV UR6, `(.L_x_562) ;  /* 0x0000000606847947 */ /* 0x000fea000b800000 */
[----:B------:R-:W-:-:S13]  /*17740*/  ELECT P6, URZ, PT ;  /* 0x00000000003f782f */ /* 0x000fda00038c0000 */
.L_x_579:
[----:B------:R-:W-:Y:S04]  /*17750*/  BSSY B0, `(.L_x_563) ;  /* 0x0000047000007945 */ /* 0x000fe80003800000 */
[----:B------:R-:W-:Y:S05]  /*17760*/  @!P6 BRA `(.L_x_564) ;  /* 0x000000040014e947 */ /* 0x000fea0003800000 */
[----:B------:R-:W-:-:S04]  /*17770*/  ULOP3.LUT UR6, UR40, 0x2, URZ, 0xfc, !UPT ;  /* 0x0000000228067892 */ /* 0x000fc8000f8efc3f */
[----:B------:R-:W-:-:S06]  /*17780*/  UISETP.NE.AND UP0, UPT, UR6, 0x3, UPT ;  /* 0x000000030600788c */ /* 0x000fcc000bf05270 */
[----:B------:R-:W-:-:S13]  /*17790*/  PLOP3.LUT P0, PT, PT, PT, UP0, 0x80, 0x0 ;  /* 0x000000000000781c */ /* 0x000fda0003f0f008 */
[----:B------:R-:W-:Y:S05]  /*177a0*/  @!P0 BRA `(.L_x_565) ;  /* 0x0000000000048947 */ /* 0x000fea0003800000 */
[----:B------:R-:W-:Y:S01]  /*177b0*/  BPT.TRAP 0x1 ;  /* 0x000000040000795c */ /* 0x000fe20000300000 */
.L_x_565:
[----:B------:R-:W0:Y:S01]  /*177c0*/  S2R R3, SR_CgaCtaId ;  /* 0x0000000000037919 */ /* 0x000e220000008800 */
[----:B------:R-:W-:-:S04]  /*177d0*/  MOV R2, 0x400 ;  /* 0x0000040000027802 */ /* 0x000fc80000000f00 */
[----:B0-----:R-:W-:Y:S02]  /*177e0*/  LEA R3, R3, R2, 0x18 ;  /* 0x0000000203037211 */ /* 0x001fe400078ec0ff */
[----:B------:R-:W-:-:S03]  /*177f0*/  SHF.L.U32 R2, R0, 0x1f, RZ ;  /* 0x0000001f00027819 */ /* 0x000fc600000006ff */
[----:B------:R-:W-:-:S04]  /*17800*/  VIADD R3, R3, 0x38 ;  /* 0x0000003803037836 */ /* 0x000fc80000000000 */
[----:B------:R-:W-:-:S04]  /*17810*/  IMAD R5, R6, 0x8, R3 ;  /* 0x0000000806057824 */ /* 0x000fc800078e0203 */
[----:B------:R-:W0:Y:S02]  /*17820*/  SYNCS.PHASECHK.TRANS64.TRYWAIT P0, [R5+URZ], R2 ;  /* 0x00000002050075a7 */ /* 0x000e24000800017f */
[----:B0-----:R-:W-:Y:S05]  /*17830*/  @!P0 BRA `(.L_x_566) ;  /* 0x0000000400648947 */ /* 0x001fea0003800000 */
.L_x_580:
[----:B------:R-:W-:-:S05]  /*17840*/  VIADD R6, R6, 0x1 ;  /* 0x0000000106067836 */ /* 0x000fca0000000000 */
[----:B------:R-:W-:-:S04]  /*17850*/  ISETP.NE.AND P0, PT, R6, 0x7, PT ;  /* 0x000000070600780c */ /* 0x000fc80003f05270 */
[----:B0-----:R-:W-:Y:S02]  /*17860*/  SEL R5, RZ, 0x1, P0 ;  /* 0x00000001ff057807 */ /* 0x001fe40000000000 */
[----:B------:R-:W-:Y:S02]  /*17870*/  SEL R6, R6, RZ, P0 ;  /* 0x000000ff06067207 */ /* 0x000fe40000000000 */
[----:B------:R-:W-:-:S03]  /*17880*/  LOP3.LUT R5, R0, R5, RZ, 0x3c, !PT ;  /* 0x0000000500057212 */ /* 0x000fc600078e3cff */
[----:B------:R-:W-:Y:S01]  /*17890*/  IMAD R7, R6, 0x8, R3 ;  /* 0x0000000806077824 */ /* 0x000fe200078e0203 */
[----:B------:R-:W-:-:S04]  /*178a0*/  SHF.L.U32 R0, R5, 0x1f, RZ ;  /* 0x0000001f05007819 */ /* 0x000fc800000006ff */
[----:B------:R-:W0:Y:S02]  /*178b0*/  SYNCS.PHASECHK.TRANS64.TRYWAIT P0, [R7+URZ], R0 ;  /* 0x00000000070075a7 */ /* 0x000e24000800017f */
[----:B0-----:R-:W-:Y:S05]  /*178c0*/  @!P0 BRA `(.L_x_567) ;  /* 0x0000000400548947 */ /* 0x001fea0003800000 */
.L_x_581:
[----:B0-----:R-:W-:-:S05]  /*178d0*/  VIADD R0, R6, 0x1 ;  /* 0x0000000106007836 */ /* 0x001fca0000000000 */
[----:B------:R-:W-:-:S04]  /*178e0*/  ISETP.NE.AND P0, PT, R0, 0x7, PT ;  /* 0x000000070000780c */ /* 0x000fc80003f05270 */
[----:B------:R-:W-:Y:S02]  /*178f0*/  SEL R2, RZ, 0x1, P0 ;  /* 0x00000001ff027807 */ /* 0x000fe40000000000 */
[----:B------:R-:W-:Y:S02]  /*17900*/  SEL R4, R0, RZ, P0 ;  /* 0x000000ff00047207 */ /* 0x000fe40000000000 */
[----:B------:R-:W-:-:S03]  /*17910*/  LOP3.LUT R5, R5, R2, RZ, 0x3c, !PT ;  /* 0x0000000205057212 */ /* 0x000fc600078e3cff */
[----:B------:R-:W-:Y:S01]  /*17920*/  IMAD R7, R4, 0x8, R3 ;  /* 0x0000000804077824 */ /* 0x000fe200078e0203 */
[----:B------:R-:W-:-:S04]  /*17930*/  SHF.L.U32 R0, R5, 0x1f, RZ ;  /* 0x0000001f05007819 */ /* 0x000fc800000006ff */
[----:B------:R-:W0:Y:S02]  /*17940*/  SYNCS.PHASECHK.TRANS64.TRYWAIT P0, [R7+URZ], R0 ;  /* 0x00000000070075a7 */ /* 0x000e24000800017f */
[----:B0-----:R-:W-:Y:S05]  /*17950*/  @!P0 BRA `(.L_x_568) ;  /* 0x0000000400448947 */ /* 0x001fea0003800000 */
.L_x_582:
        /* <DEDUP_REMOVED lines=9> */
.L_x_583:
[----:B0-----:R-:W-:-:S04]  /*179f0*/  IADD3 R0, R4, 0x1, RZ ;  /* 0x0000000104007810 */ /* 0x001fc80007ffe0ff */
        /* <DEDUP_REMOVED lines=8> */
.L_x_584:
        /* <DEDUP_REMOVED lines=9> */
.L_x_585:
[----:B0-----:R-:W-:-:S05]  /*17b10*/  VIADD R0, R4, 0x1 ;  /* 0x0000000104007836 */ /* 0x001fca0000000000 */
[----:B------:R-:W-:-:S04]  /*17b20*/  ISETP.NE.AND P0, PT, R0, 0x7, PT ;  /* 0x000000070000780c */ /* 0x000fc80003f05270 */
[----:B------:R-:W-:Y:S02]  /*17b30*/  SEL R2, RZ, 0x1, P0 ;  /* 0x00000001ff027807 */ /* 0x000fe40000000000 */
[----:B------:R-:W-:Y:S02]  /*17b40*/  SEL R0, R0, RZ, P0 ;  /* 0x000000ff00007207 */ /* 0x000fe40000000000 */
[----:B------:R-:W-:-:S03]  /*17b50*/  LOP3.LUT R2, R5, R2, RZ, 0x3c, !PT ;  /* 0x0000000205027212 */ /* 0x000fc600078e3cff */
[----:B------:R-:W-:Y:S01]  /*17b60*/  IMAD R3, R0, 0x8, R3 ;  /* 0x0000000800037824 */ /* 0x000fe200078e0203 */
[----:B------:R-:W-:-:S07]  /*17b70*/  SHF.L.U32 R0, R2, 0x1f, RZ ;  /* 0x0000001f02007819 */ /* 0x000fce00000006ff */
.L_x_572:
[----:B0-----:R0:W1:Y:S02]  /*17b80*/  SYNCS.PHASECHK.TRANS64.TRYWAIT P0, [R3+URZ], R0 ;  /* 0x00000000030075a7 */ /* 0x001064000800017f */
[----:B-1----:R-:W-:Y:S05]  /*17b90*/  @!P0 NANOSLEEP.SYNCS 0x989680 ;  /* 0x009896800000895d */ /* 0x002fea0003900000 */
[----:B------:R-:W1:Y:S02]  /*17ba0*/  @!P0 SYNCS.PHASECHK.TRANS64 P0, [R3+URZ], R0 ;  /* 0x00000000030085a7 */ /* 0x000e64000800007f */
[----:B-1----:R-:W-:Y:S05]  /*17bb0*/  @!P0 BRA `(.L_x_572) ;  /* 0xfffffffc00f08947 */ /* 0x002fea000383ffff */
.L_x_564:
[----:B------:R-:W-:Y:S05]  /*17bc0*/  BSYNC B0 ;  /* 0x0000000000007941 */ /* 0x000fea0003800000 */
.L_x_563:
[----:B------:R-:W-:Y:S05]  /*17bd0*/  EXIT ;  /* 0x000000000000794d */ /* 0x000fea0003800000 */
.L_x_21:
[----:B-1----:R1:W2:Y:S02]  /*17be0*/  SYNCS.PHASECHK.TRANS64.TRYWAIT P1, [R4+URZ], R3 ;  /* 0x00000003040075a7 */ /* 0x0022a4000802017f */
[----:B--2---:R-:W-:Y:S05]  /*17bf0*/  @!P1 NANOSLEEP.SYNCS 0x989680 ;  /* 0x009896800000995d */ /* 0x004fea0003900000 */
[----:B------:R-:W2:Y:S02]  /*17c00*/  @!P1 SYNCS.PHASECHK.TRANS64 P1, [R4+URZ], R3 ;  /* 0x00000003040095a7 */ /* 0x000ea4000802007f */
[----:B--2---:R-:W-:Y:S05]  /*17c10*/  @!P1 BRA `(.L_x_21) ;  /* 0xfffffffc00f09947 */ /* 0x004fea000383ffff */
[----:B------:R-:W-:Y:S05]  /*17c20*/  BRA `(.L_x_20) ;  /* 0xfffffe9800cc7947 */ /* 0x000fea000383ffff */
.L_x_26:
[----:B-1----:R1:W2:Y:S02]  /*17c30*/  SYNCS.PHASECHK.TRANS64.TRYWAIT P1, [R5+URZ], R6 ;  /* 0x00000006050075a7 */ /* 0x0022a4000802017f */
[----:B--2---:R-:W-:Y:S05]  /*17c40*/  @!P1 NANOSLEEP.SYNCS 0x989680 ;  /* 0x009896800000995d */ /* 0x004fea0003900000 */
[----:B------:R-:W2:Y:S02]  /*17c50*/  @!P1 SYNCS.PHASECHK.TRANS64 P1, [R5+URZ], R6 ;  /* 0x00000006050095a7 */ /* 0x000ea4000802007f */
[----:B--2---:R-:W-:Y:S05]  /*17c60*/  @!P1 BRA `(.L_x_26) ;  /* 0xfffffffc00f09947 */ /* 0x004fea000383ffff */
[----:B------:R-:W-:Y:S05]  /*17c70*/  BRA `(.L_x_25) ;  /* 0xfffffeb0002c7947 */ /* 0x000fea000383ffff */
.L_x_551:
[----:B------:R-:W-:Y:S01]  /*17c80*/  BSSY B1, `(.L_x_573) ;  /* 0x0000006000017945 */ /* 0x000fe20003800000 */
[----:B------:R-:W-:-:S07]  /*17c90*/  IMAD.MOV.U32 R15, RZ, RZ, -0x1 ;  /* 0xffffffffff0f7424 */ /* 0x000fce00078e00ff */
[----:B------:R-:W-:Y:S05]  /*17ca0*/  WARPSYNC.COLLECTIVE R15, `(.L_x_574) ;  /* 0x000000000f0c7348 */ /* 0x000fea0003c00000 */
[----:B------:R-:W-:Y:S02]  /*17cb0*/  ELECT P6, UR62, PT ;  /* 0x00000000003e782f */ /* 0x000fe400038c0000 */
[----:B------:R-:W-:Y:S01]  /*17cc0*/  MOV R14, UR62 ;  /* 0x0000003e000e7c02 */ /* 0x000fe20008000f00 */
[----:B------:R-:W-:Y:S10]  /*17cd0*/  ENDCOLLECTIVE ;  /* 0x000000000000791b */ /* 0x000ff40003800000 */
.L_x_574:
[----:B------:R-:W-:Y:S05]  /*17ce0*/  BSYNC B1 ;  /* 0x0000000000017941 */ /* 0x000fea0003800000 */
.L_x_573:
[----:B------:R-:W-:Y:S05]  /*17cf0*/  BRA `(.L_x_575) ;  /* 0xffffffec00887947 */ /* 0x000fea000383ffff */
.L_x_554:
[----:B0-----:R0:W2:Y:S02]  /*17d00*/  SYNCS.PHASECHK.TRANS64.TRYWAIT P0, [R10+URZ+0x38], R5 ;  /* 0x000038050a0075a7 */ /* 0x0010a4000800017f */
[----:B--2---:R-:W-:Y:S05]  /*17d10*/  @!P0 NANOSLEEP.SYNCS 0x989680 ;  /* 0x009896800000895d */ /* 0x004fea0003900000 */
[----:B------:R-:W2:Y:S02]  /*17d20*/  @!P0 SYNCS.PHASECHK.TRANS64 P0, [R10+URZ+0x38], R5 ;  /* 0x000038050a0085a7 */ /* 0x000ea4000800007f */
[----:B--2---:R-:W-:Y:S05]  /*17d30*/  @!P0 BRA `(.L_x_554) ;  /* 0xfffffffc00f08947 */ /* 0x004fea000383ffff */
[----:B------:R-:W-:Y:S05]  /*17d40*/  BRA `(.L_x_576) ;  /* 0xffffffec00c87947 */ /* 0x000fea000383ffff */
.L_x_562:
[----:B------:R-:W-:Y:S01]  /*17d50*/  BSSY B0, `(.L_x_577) ;  /* 0x0000006000007945 */ /* 0x000fe20003800000 */
[----:B------:R-:W-:-:S07]  /*17d60*/  IMAD.MOV.U32 R15, RZ, RZ, -0x1 ;  /* 0xffffffffff0f7424 */ /* 0x000fce00078e00ff */
[----:B------:R-:W-:Y:S05]  /*17d70*/  WARPSYNC.COLLECTIVE R15, `(.L_x_578) ;  /* 0x000000000f0c7348 */ /* 0x000fea0003c00000 */
[----:B------:R-:W-:Y:S02]  /*17d80*/  ELECT P6, UR62, PT ;  /* 0x00000000003e782f */ /* 0x000fe400038c0000 */
[----:B------:R-:W-:Y:S01]  /*17d90*/  MOV R14, UR62 ;  /* 0x0000003e000e7c02 */ /* 0x000fe20008000f00 */
[----:B------:R-:W-:Y:S10]  /*17da0*/  ENDCOLLECTIVE ;  /* 0x000000000000791b */ /* 0x000ff40003800000 */
.L_x_578:
[----:B------:R-:W-:Y:S05]  /*17db0*/  BSYNC B0 ;  /* 0x0000000000007941 */ /* 0x000fea0003800000 */
.L_x_577:
[----:B------:R-:W-:Y:S05]  /*17dc0*/  BRA `(.L_x_579) ;  /* 0xfffffff800607947 */ /* 0x000fea000383ffff */
.L_x_566:
[----:B0-----:R0:W1:Y:S02]  /*17dd0*/  SYNCS.PHASECHK.TRANS64.TRYWAIT P0, [R5+URZ], R2 ;  /* 0x00000002050075a7 */ /* 0x001064000800017f */
[----:B-1----:R-:W-:Y:S05]  /*17de0*/  @!P0 NANOSLEEP.SYNCS 0x989680 ;  /* 0x009896800000895d */ /* 0x002fea0003900000 */
[----:B------:R-:W1:Y:S02]  /*17df0*/  @!P0 SYNCS.PHASECHK.TRANS64 P0, [R5+URZ], R2 ;  /* 0x00000002050085a7 */ /* 0x000e64000800007f */
[----:B-1----:R-:W-:Y:S05]  /*17e00*/  @!P0 BRA `(.L_x_566) ;  /* 0xfffffffc00f08947 */ /* 0x002fea000383ffff */
[----:B------:R-:W-:Y:S05]  /*17e10*/  BRA `(.L_x_580) ;  /* 0xfffffff800887947 */ /* 0x000fea000383ffff */
.L_x_567:
[----:B0-----:R0:W1:Y:S02]  /*17e20*/  SYNCS.PHASECHK.TRANS64.TRYWAIT P0, [R7+URZ], R0 ;  /* 0x00000000070075a7 */ /* 0x001064000800017f */
[----:B-1----:R-:W-:Y:S05]  /*17e30*/  @!P0 NANOSLEEP.SYNCS 0x989680 ;  /* 0x009896800000895d */ /* 0x002fea0003900000 */
[----:B------:R-:W1:Y:S02]  /*17e40*/  @!P0 SYNCS.PHASECHK.TRANS64 P0, [R7+URZ], R0 ;  /* 0x00000000070085a7 */ /* 0x000e64000800007f */
[----:B-1----:R-:W-:Y:S05]  /*17e50*/  @!P0 BRA `(.L_x_567) ;  /* 0xfffffffc00f08947 */ /* 0x002fea000383ffff */
[----:B------:R-:W-:Y:S05]  /*17e60*/  BRA `(.L_x_581) ;  /* 0xfffffff800987947 */ /* 0x000fea000383ffff */
.L_x_568:
[----:B0-----:R0:W1:Y:S02]  /*17e70*/  SYNCS.PHASECHK.TRANS64.TRYWAIT P0, [R7+URZ], R0 ;  /* 0x00000000070075a7 */ /* 0x001064000800017f */
[----:B-1----:R-:W-:Y:S05]  /*17e80*/  @!P0 NANOSLEEP.SYNCS 0x989680 ;  /* 0x009896800000895d */ /* 0x002fea0003900000 */
[----:B------:R-:W1:Y:S02]  /*17e90*/  @!P0 SYNCS.PHASECHK.TRANS64 P0, [R7+URZ], R0 ;  /* 0x00000000070085a7 */ /* 0x000e64000800007f */
[----:B-1----:R-:W-:Y:S05]  /*17ea0*/  @!P0 BRA `(.L_x_568) ;  /* 0xfffffffc00f08947 */ /* 0x002fea000383ffff */
[----:B------:R-:W-:Y:S05]  /*17eb0*/  BRA `(.L_x_582) ;  /* 0xfffffff800a87947 */ /* 0x000fea000383ffff */
.L_x_569:
[----:B0-----:R0:W1:Y:S02]  /*17ec0*/  SYNCS.PHASECHK.TRANS64.TRYWAIT P0, [R7+URZ], R0 ;  /* 0x00000000070075a7 */ /* 0x001064000800017f */
[----:B-1----:R-:W-:Y:S05]  /*17ed0*/  @!P0 NANOSLEEP.SYNCS 0x989680 ;  /* 0x009896800000895d */ /* 0x002fea0003900000 */
[----:B------:R-:W1:Y:S02]  /*17ee0*/  @!P0 SYNCS.PHASECHK.TRANS64 P0, [R7+URZ], R0 ;  /* 0x00000000070085a7 */ /* 0x000e64000800007f */
[----:B-1----:R-:W-:Y:S05]  /*17ef0*/  @!P0 BRA `(.L_x_569) ;  /* 0xfffffffc00f08947 */ /* 0x002fea000383ffff */
[----:B------:R-:W-:Y:S05]  /*17f00*/  BRA `(.L_x_583) ;  /* 0xfffffff800b87947 */ /* 0x000fea000383ffff */
.L_x_570:
[----:B0-----:R0:W1:Y:S02]  /*17f10*/  SYNCS.PHASECHK.TRANS64.TRYWAIT P0, [R7+URZ], R0 ;  /* 0x00000000070075a7 */ /* 0x001064000800017f */
[----:B-1----:R-:W-:Y:S05]  /*17f20*/  @!P0 NANOSLEEP.SYNCS 0x989680 ;  /* 0x009896800000895d */ /* 0x002fea0003900000 */
[----:B------:R-:W1:Y:S02]  /*17f30*/  @!P0 SYNCS.PHASECHK.TRANS64 P0, [R7+URZ], R0 ;  /* 0x00000000070085a7 */ /* 0x000e64000800007f */
[----:B-1----:R-:W-:Y:S05]  /*17f40*/  @!P0 BRA `(.L_x_570) ;  /* 0xfffffffc00f08947 */ /* 0x002fea000383ffff */
[----:B------:R-:W-:Y:S05]  /*17f50*/  BRA `(.L_x_584) ;  /* 0xfffffff800c87947 */ /* 0x000fea000383ffff */
.L_x_571:
[----:B0-----:R0:W1:Y:S02]  /*17f60*/  SYNCS.PHASECHK.TRANS64.TRYWAIT P0, [R7+URZ], R0 ;  /* 0x00000000070075a7 */ /* 0x001064000800017f */
[----:B-1----:R-:W-:Y:S05]  /*17f70*/  @!P0 NANOSLEEP.SYNCS 0x989680 ;  /* 0x009896800000895d */ /* 0x002fea0003900000 */
[----:B------:R-:W1:Y:S02]  /*17f80*/  @!P0 SYNCS.PHASECHK.TRANS64 P0, [R7+URZ], R0 ;  /* 0x00000000070085a7 */ /* 0x000e64000800007f */
[----:B-1----:R-:W-:Y:S05]  /*17f90*/  @!P0 BRA `(.L_x_571) ;  /* 0xfffffffc00f08947 */ /* 0x002fea000383ffff */
[----:B------:R-:W-:Y:S05]  /*17fa0*/  BRA `(.L_x_585) ;  /* 0xfffffff800d87947 */ /* 0x000fea000383ffff */
.L_x_586:
[----:B------:R-:W-:-:S00]  /*17fb0*/  BRA `(.L_x_586) ;  /* 0xfffffffc00fc7947 */ /* 0x000fc0000383ffff */
[----:B------:R-:W-:-:S00]  /*17fc0*/  NOP ;  /* 0x0000000000007918 */ /* 0x000fc00000000000 */
        /* <DEDUP_REMOVED lines=11> */
.L_x_587:


//--------------------- .nv.global.init           --------------------------
	.section	.nv.global.init,"aw",@progbits
.nv.global.init:
	.type		$str$22,@object
	.size		$str$22,($str$23 - $str$22)
$str$22:
        /*0000*/ 	.byte	0x6b, 0x5f, 0x74, 0x69, 0x6c, 0x65, 0x5f, 0x63, 0x6f, 0x75, 0x6e, 0x74, 0x20, 0x3e, 0x3d, 0x20
        /*0010*/ 	.byte	0x31, 0x00
	.type		$str$23,@object
	.size		$str$23,(__unnamed_1 - $str$23)
$str$23:
        /*0012*/ 	.byte	0x2f, 0x74, 0x6d, 0x70, 0x2f, 0x63, 0x75, 0x74, 0x6c, 0x61, 0x73, 0x73, 0x5f, 0x73, 0x77, 0x65
        /*0022*/ 	.byte	0x65, 0x70, 0x5f, 0x73, 0x72, 0x63, 0x2f, 0x69, 0x6e, 0x63, 0x6c, 0x75, 0x64, 0x65, 0x2f, 0x63
        /*0032*/ 	.byte	0x75, 0x74, 0x6c, 0x61, 0x73, 0x73, 0x2f, 0x67, 0x65, 0x6d, 0x6d, 0x2f, 0x63, 0x6f, 0x6c, 0x6c
        /*0042*/ 	.byte	0x65, 0x63, 0x74, 0x69, 0x76, 0x65, 0x2f, 0x73, 0x6d, 0x39, 0x30, 0x5f, 0x6d, 0x6d, 0x61, 0x5f
        /*0052*/ 	.byte	0x74, 0x6d, 0x61, 0x5f, 0x67, 0x6d, 0x6d, 0x61, 0x5f, 0x73, 0x73, 0x5f, 0x77, 0x61, 0x72, 0x70
        /*0062*/ 	.byte	0x73, 0x70, 0x65, 0x63, 0x69, 0x61, 0x6c, 0x69, 0x7a, 0x65, 0x64, 0x2e, 0x68, 0x70, 0x70, 0x00
	.type		__unnamed_1,@object
	.size		__unnamed_1,(.L_0 - __unnamed_1)
__unnamed_1:
        /* <DEDUP_REMOVED lines=182> */
        /*0bd2*/ 	.byte	0x3a, 0x3a, 0x69, 0x64, 0x65, 0x6e, 0x74, 0x69, 0x74, 0x79, 0x5d, 0x00
.L_0:


//--------------------- .nv.shared._ZN7cutlass13device_kernelINS_4gemm6kernel13GemmUniversalIN4cute5tupleIJiiiiEEENS1_10collective13CollectiveMmaINS1_34MainloopSm90TmaGmmaWarpSpecializedILi7ENS5_IJNS4_1CILi2EEESB_NSA_ILi1EEEEEENS1_35KernelTmaWarpSpecializedCooperativeEEENS5_IJNSA_ILi256EEESG_NSA_ILi32EEEEEENS_10bfloat16_tENS5_IJlSC_lEEESJ_SK_NS4_8TiledMMAINS4_8MMA_AtomIJNS4_4SM904GMMA28MMA_64x256x16_F32BF16BF16_SSILNSO_5MajorE0ELSQ_0ELNSO_7ScaleInE1ELSR_1EEEEEENS4_6LayoutINS5_IJSB_SC_SC_EEENS5_IJSC_NSA_ILi0EEESW_EEEEENS5_IJNS4_10UnderscoreESZ_SZ_EEEEENS4_23SM90_TMA_LOAD_MULTICASTENS4_14ComposedLayoutINS4_7SwizzleILi2ELi4ELi3EEENS4_18smem_ptr_flag_bitsILi16EEENSU_INS5_IJNSA_ILi8EEESH_EEENS5_IJSH_SC_EEEEEEEvNS4_8identityES12_S1C_vS1D_EENS_8epilogue10collective6detail29Sm90TmaWarpSpecializedAdapterINS1G_15DefaultEpilogueISJ_SK_SK_NS1F_6thread17LinearCombinationISJ_Li1EffLNS1K_9ScaleType4KindE0ELNS_15FloatRoundStyleE2ESJ_EENS1_15EpilogueDefaultEEEEEvvEEEEvNT_6ParamsE --------------------------
	.section	.nv.shared._ZN7cutlass13device_kernelINS_4gemm6kernel13GemmUniversalIN4cute5tupleIJiiiiEEENS1_10collective13CollectiveMmaINS1_34MainloopSm90TmaGmmaWarpSpecializedILi7ENS5_IJNS4_1CILi2EEESB_NSA_ILi1EEEEEENS1_35KernelTmaWarpSpecializedCooperativeEEENS5_IJNSA_ILi256EEESG_NSA_ILi32EEEEEENS_10bfloat16_tENS5_IJlSC_lEEESJ_SK_NS4_8TiledMMAINS4_8MMA_AtomIJNS4_4SM904GMMA28MMA_64x256x16_F32BF16BF16_SSILNSO_5MajorE0ELSQ_0ELNSO_7ScaleInE1ELSR_1EEEEEENS4_6LayoutINS5_IJSB_SC_SC_EEENS5_IJSC_NSA_ILi0EEESW_EEEEENS5_IJNS4_10UnderscoreESZ_SZ_EEEEENS4_23SM90_TMA_LOAD_MULTICASTENS4_14ComposedLayoutINS4_7SwizzleILi2ELi4ELi3EEENS4_18smem_ptr_flag_bitsILi16EEENSU_INS5_IJNSA_ILi8EEESH_EEENS5_IJSH_SC_EEEEEEEvNS4_8identityES12_S1C_vS1D_EENS_8epilogue10collective6detail29Sm90TmaWarpSpecializedAdapterINS1G_15DefaultEpilogueISJ_SK_SK_NS1F_6thread17LinearCombinationISJ_Li1EffLNS1K_9ScaleType4KindE0ELNS_15FloatRoundStyleE2ESJ_EENS1_15EpilogueDefaultEEEEEvvEEEEvNT_6ParamsE,"aw",@nobits
	.sectionflags	@""
	.align	16
	.zero		1024


//--------------------- .nv.shared.reserved.0     --------------------------
	.section	.nv.shared.reserved.0,"aw",@nobits
	.weak		__nv_reservedSMEM_offset_0_alias
	.size		__nv_reservedSMEM_offset_0_alias, 0, 0
	.other		__nv_reservedSMEM_offset_0_alias,@"STO_CUDA_RESERVED_SHARED STV_DEFAULT"
__nv_reservedSMEM_offset_0_alias:
	.zero		0


//--------------------- .nv.global                --------------------------
	.section	.nv.global,"aw",@nobits
.nv.global:
	.type		_ZN40_INTERNAL_c2675c2b_4_k_cu_9cd9978d_293424cute1_E,@object
	.size		_ZN40_INTERNAL_c2675c2b_4_k_cu_9cd9978d_293424cute1_E,(_ZN40_INTERNAL_c2675c2b_4_k_cu_9cd9978d_293424cuda3std3__45__cpo6cbeginE - _ZN40_INTERNAL_c2675c2b_4_k_cu_9cd9978d_293424cute1_E)
_ZN40_INTERNAL_c2675c2b_4_k_cu_9cd9978d_293424cute1_E:
	.zero		1
	.type		_ZN40_INTERNAL_c2675c2b_4_k_cu_9cd9978d_293424cuda3std3__45__cpo6cbeginE,@object
	.size		_ZN40_INTERNAL_c2675c2b_4_k_cu_9cd9978d_293424cuda3std3__45__cpo6cbeginE,(_ZN40_INTERNAL_c2675c2b_4_k_cu_9cd9978d_293424cuda3std3__48in_placeE - _ZN40_INTERNAL_c2675c2b_4_k_cu_9cd9978d_293424cuda3std3__45__cpo6cbeginE)
_ZN40_INTERNAL_c2675c2b_4_k_cu_9cd9978d_293424cuda3std3__45__cpo6cbeginE:
	.zero		1
	.type		_ZN40_INTERNAL_c2675c2b_4_k_cu_9cd9978d_293424cuda3std3__48in_placeE,@object
	.size		_ZN40_INTERNAL_c2675c2b_4_k_cu_9cd9978d_293424cuda3std3__48in_placeE,(_ZN40_INTERNAL_c2675c2b_4_k_cu_9cd9978d_293424cuda3std6ranges3__45__cpo9iter_moveE - _ZN40_INTERNAL_c2675c2b_4_k_cu_9cd9978d_293424cuda3std3__48in_placeE)
_ZN40_INTERNAL_c2675c2b_4_k_cu_9cd9978d_293424cuda3std3__48in_placeE:
	.zero		1
	.type		_ZN40_INTERNAL_c2675c2b_4_k_cu_9cd9978d_293424cuda3std6ranges3__45__cpo9iter_moveE,@object
	.size		_ZN40_INTERNAL_c2675c2b_4_k_cu_9cd9978d_293424cuda3std6ranges3__45__cpo9iter_moveE,(_ZN40_INTERNAL_c2675c2b_4_k_cu_9cd9978d_293424cuda3std3__45__cpo5beginE - _ZN40_INTERNAL_c2675c2b_4_k_cu_9cd9978d_293424cuda3std6ranges3__45__cpo9iter_moveE)
_ZN40_INTERNAL_c2675c2b_4_k_cu_9cd9978d_293424cuda3std6ranges3__45__cpo9iter_moveE:
	.zero		1
	.type		_ZN40_INTERNAL_c2675c2b_4_k_cu_9cd9978d_293424cuda3std3__45__cpo5beginE,@object
	.size		_ZN40_INTERNAL_c2675c2b_4_k_cu_9cd9978d_293424cuda3std3__45__cpo5beginE,(_ZN40_INTERNAL_c2675c2b_4_k_cu_9cd9978d_293424cuda3std3__442_GLOBAL__N__c2675c2b_4_k_cu_9cd9978d_293426ignoreE - _ZN40_INTERNAL_c2675c2b_4_k_cu_9cd9978d_293424cuda3std3__45__cpo5beginE)
_ZN40_INTERNAL_c2675c2b_4_k_cu_9cd9978d_293424cuda3std3__45__cpo5beginE:
	.zero		1
	.type		_ZN40_INTERNAL_c2675c2b_4_k_cu_9cd9978d_293424cuda3std3__442_GLOBAL__N__c2675c2b_4_k_cu_9cd9978d_293426ignoreE,@object
	.size		_ZN40_INTERNAL_c2675c2b_4_k_cu_9cd9978d_293424cuda3std3__442_GLOBAL__N__c2675c2b_4_k_cu_9cd9978d_293426ignoreE,(_ZN40_INTERNAL_c2675c2b_4_k_cu_9cd9978d_293424cute7productE - _ZN40_INTERNAL_c2675c2b_4_k_cu_9cd9978d_293424cuda3std3__442_GLOBAL__N__c2675c2b_4_k_cu_9cd9978d_293426ignoreE)
_ZN40_INTERNAL_c2675c2b_4_k_cu_9cd9978d_293424cuda3std3__442_GLOBAL__N__c2675c2b_4_k_cu_9cd9978d_293426ignoreE:
	.zero		1
	.type		_ZN40_INTERNAL_c2675c2b_4_k_cu_9cd9978d_293424cute7productE,@object
	.size		_ZN40_INTERNAL_c2675c2b_4_k_cu_9cd9978d_293424cute7productE,(_ZN40_INTERNAL_c2675c2b_4_k_cu_9cd9978d_293424cuda3std3__45__cpo3endE - _ZN40_INTERNAL_c2675c2b_4_k_cu_9cd9978d_293424cute7productE)
_ZN40_INTERNAL_c2675c2b_4_k_cu_9cd9978d_293424cute7productE:
	.zero		1
	.type		_ZN40_INTERNAL_c2675c2b_4_k_cu_9cd9978d_293424cuda3std3__45__cpo3endE,@object
	.size		_ZN40_INTERNAL_c2675c2b_4_k_cu_9cd9978d_293424cuda3std3__45__cpo3endE,(_ZN40_INTERNAL_c2675c2b_4_k_cu_9cd9978d_293424cuda3std3__419piecewise_constructE - _ZN40_INTERNAL_c2675c2b_4_k_cu_9cd9978d_293424cuda3std3__45__cpo3endE)
_ZN40_INTERNAL_c2675c2b_4_k_cu_9cd9978d_293424cuda3std3__45__cpo3endE:
	.zero		1
	.type		_ZN40_INTERNAL_c2675c2b_4_k_cu_9cd9978d_293424cuda3std3__419piecewise_constructE,@object
	.size		_ZN40_INTERNAL_c2675c2b_4_k_cu_9cd9978d_293424cuda3std3__419piecewise_constructE,(_ZN40_INTERNAL_c2675c2b_4_k_cu_9cd9978d_293424cuda3std3__45__cpo4cendE - _ZN40_INTERNAL_c2675c2b_4_k_cu_9cd9978d_293424cuda3std3__419piecewise_constructE)
_ZN40_INTERNAL_c2675c2b_4_k_cu_9cd9978d_293424cuda3std3__419piecewise_constructE:
	.zero		1
	.type		_ZN40_INTERNAL_c2675c2b_4_k_cu_9cd9978d_293424cuda3std3__45__cpo4cendE,@object
	.size		_ZN40_INTERNAL_c2675c2b_4_k_cu_9cd9978d_293424cuda3std3__45__cpo4cendE,(_ZN40_INTERNAL_c2675c2b_4_k_cu_9cd9978d_293424cuda3std6ranges3__45__cpo4swapE - _ZN40_INTERNAL_c2675c2b_4_k_cu_9cd9978d_293424cuda3std3__45__cpo4cendE)
_ZN40_INTERNAL_c2675c2b_4_k_cu_9cd9978d_293424cuda3std3__45__cpo4cendE:
	.zero		1
	.type		_ZN40_INTERNAL_c2675c2b_4_k_cu_9cd9978d_293424cuda3std6ranges3__45__cpo4swapE,@object
	.size		_ZN40_INTERNAL_c2675c2b_4_k_cu_9cd9978d_293424cuda3std6ranges3__45__cpo4swapE,(.L_8 - _ZN40_INTERNAL_c2675c2b_4_k_cu_9cd9978d_293424cuda3std6ranges3__45__cpo4swapE)
_ZN40_INTERNAL_c2675c2b_4_k_cu_9cd9978d_293424cuda3std6ranges3__45__cpo4swapE:
	.zero		1
.L_8:


//--------------------- .nv.constant0._ZN7cutlass13device_kernelINS_4gemm6kernel13GemmUniversalIN4cute5tupleIJiiiiEEENS1_10collective13CollectiveMmaINS1_34MainloopSm90TmaGmmaWarpSpecializedILi7ENS5_IJNS4_1CILi2EEESB_NSA_ILi1EEEEEENS1_35KernelTmaWarpSpecializedCooperativeEEENS5_IJNSA_ILi256EEESG_NSA_ILi32EEEEEENS_10bfloat16_tENS5_IJlSC_lEEESJ_SK_NS4_8TiledMMAINS4_8MMA_AtomIJNS4_4SM904GMMA28MMA_64x256x16_F32BF16BF16_SSILNSO_5MajorE0ELSQ_0ELNSO_7ScaleInE1ELSR_1EEEEEENS4_6LayoutINS5_IJSB_SC_SC_EEENS5_IJSC_NSA_ILi0EEESW_EEEEENS5_IJNS4_10UnderscoreESZ_SZ_EEEEENS4_23SM90_TMA_LOAD_MULTICASTENS4_14ComposedLayoutINS4_7SwizzleILi2ELi4ELi3EEENS4_18smem_ptr_flag_bitsILi16EEENSU_INS5_IJNSA_ILi8EEESH_EEENS5_IJSH_SC_EEEEEEEvNS4_8identityES12_S1C_vS1D_EENS_8epilogue10collective6detail29Sm90TmaWarpSpecializedAdapterINS1G_15DefaultEpilogueISJ_SK_SK_NS1F_6thread17LinearCombinationISJ_Li1EffLNS1K_9ScaleType4KindE0ELNS_15FloatRoundStyleE2ESJ_EENS1_15EpilogueDefaultEEEEEvvEEEEvNT_6ParamsE --------------------------
	.section	.nv.constant0._ZN7cutlass13device_kernelINS_4gemm6kernel13GemmUniversalIN4cute5tupleIJiiiiEEENS1_10collective13CollectiveMmaINS1_34MainloopSm90TmaGmmaWarpSpecializedILi7ENS5_IJNS4_1CILi2EEESB_NSA_ILi1EEEEEENS1_35KernelTmaWarpSpecializedCooperativeEEENS5_IJNSA_ILi256EEESG_NSA_ILi32EEEEEENS_10bfloat16_tENS5_IJlSC_lEEESJ_SK_NS4_8TiledMMAINS4_8MMA_AtomIJNS4_4SM904GMMA28MMA_64x256x16_F32BF16BF16_SSILNSO_5MajorE0ELSQ_0ELNSO_7ScaleInE1ELSR_1EEEEEENS4_6LayoutINS5_IJSB_SC_SC_EEENS5_IJSC_NSA_ILi0EEESW_EEEEENS5_IJNS4_10UnderscoreESZ_SZ_EEEEENS4_23SM90_TMA_LOAD_MULTICASTENS4_14ComposedLayoutINS4_7SwizzleILi2ELi4ELi3EEENS4_18smem_ptr_flag_bitsILi16EEENSU_INS5_IJNSA_ILi8EEESH_EEENS5_IJSH_SC_EEEEEEEvNS4_8identityES12_S1C_vS1D_EENS_8epilogue10collective6detail29Sm90TmaWarpSpecializedAdapterINS1G_15DefaultEpilogueISJ_SK_SK_NS1F_6thread17LinearCombinationISJ_Li1EffLNS1K_9ScaleType4KindE0ELNS_15FloatRoundStyleE2ESJ_EENS1_15EpilogueDefaultEEEEEvvEEEEvNT_6ParamsE,"a",@progbits
	.sectionflags	@""
	.align	4
.nv.constant0._ZN7cutlass13device_kernelINS_4gemm6kernel13GemmUniversalIN4cute5tupleIJiiiiEEENS1_10collective13CollectiveMmaINS1_34MainloopSm90TmaGmmaWarpSpecializedILi7ENS5_IJNS4_1CILi2EEESB_NSA_ILi1EEEEEENS1_35KernelTmaWarpSpecializedCooperativeEEENS5_IJNSA_ILi256EEESG_NSA_ILi32EEEEEENS_10bfloat16_tENS5_IJlSC_lEEESJ_SK_NS4_8TiledMMAINS4_8MMA_AtomIJNS4_4SM904GMMA28MMA_64x256x16_F32BF16BF16_SSILNSO_5MajorE0ELSQ_0ELNSO_7ScaleInE1ELSR_1EEEEEENS4_6LayoutINS5_IJSB_SC_SC_EEENS5_IJSC_NSA_ILi0EEESW_EEEEENS5_IJNS4_10UnderscoreESZ_SZ_EEEEENS4_23SM90_TMA_LOAD_MULTICASTENS4_14ComposedLayoutINS4_7SwizzleILi2ELi4ELi3EEENS4_18smem_ptr_flag_bitsILi16EEENSU_INS5_IJNSA_ILi8EEESH_EEENS5_IJSH_SC_EEEEEEEvNS4_8identityES12_S1C_vS1D_EENS_8epilogue10collective6detail29Sm90TmaWarpSpecializedAdapterINS1G_15DefaultEpilogueISJ_SK_SK_NS1F_6thread17LinearCombinationISJ_Li1EffLNS1K_9ScaleType4KindE0ELNS_15FloatRoundStyleE2ESJ_EENS1_15EpilogueDefaultEEEEEvvEEEEvNT_6ParamsE:
	.zero		1664


//--------------------- SYMBOLS --------------------------

	.type		.nv.reservedSmem.offset0,@object
	.size		.nv.reservedSmem.offset0,0x4
	.type		__assertfail,@function
